def matmul_kernel(
    a_ptr,
    b_ptr,
    c_ptr,
    M,
    N,
    K,
    stride_am,
    stride_ak,
    stride_bk,
    stride_bn,
    stride_cm,
    stride_cn,
    BLOCK_M: tl.constexpr,
    BLOCK_N: tl.constexpr,
    BLOCK_K: tl.constexpr,
    GROUP_M: tl.constexpr,
):
    pid = tl.program_id(axis=0)
    num_pid_m = tl.cdiv(M, BLOCK_M)
    num_pid_n = tl.cdiv(N, BLOCK_N)
    num_pid_in_group = GROUP_M * num_pid_n
    group_id = pid // num_pid_in_group
    first_pid_m = group_id * GROUP_M
    group_size_m = min(num_pid_m - first_pid_m, GROUP_M)
    pid_m = first_pid_m + ((pid % num_pid_in_group) % group_size_m)
    pid_n = (pid % num_pid_in_group) // group_size_m

    offs_am = (pid_m * BLOCK_M + tl.arange(0, BLOCK_M)) % M
    offs_bn = (pid_n * BLOCK_N + tl.arange(0, BLOCK_N)) % N
    offs_k = tl.arange(0, BLOCK_K)
    a_ptrs = a_ptr + offs_am[:, None] * stride_am + offs_k[None, :] * stride_ak
    b_ptrs = b_ptr + offs_k[:, None] * stride_bk + offs_bn[None, :] * stride_bn

    acc = tl.zeros((BLOCK_M, BLOCK_N), dtype=tl.float32)
    for kk in range(0, tl.cdiv(K, BLOCK_K)):
        a = tl.load(a_ptrs, mask=offs_k[None, :] < K - kk * BLOCK_K, other=0.0)
        b = tl.load(b_ptrs, mask=offs_k[:, None] < K - kk * BLOCK_K, other=0.0)
        acc = tl.dot(a, b, acc)
        a_ptrs += BLOCK_K * stride_ak
        b_ptrs += BLOCK_K * stride_bk

    c = acc.to(c_ptr.dtype.element_ty)
    offs_cm = pid_m * BLOCK_M + tl.arange(0, BLOCK_M)
    offs_cn = pid_n * BLOCK_N + tl.arange(0, BLOCK_N)
    c_ptrs = c_ptr + offs_cm[:, None] * stride_cm + offs_cn[None, :] * stride_cn
    mask = (offs_cm[:, None] < M) & (offs_cn[None, :] < N)
    tl.store(c_ptrs, c, mask=mask)

# config = {"BLOCK_K": 32, "BLOCK_M": 64, "BLOCK_N": 64, "GROUP_M": 8, "arch": "sm_90", "dtype": "fp8e4m3", "num_ctas": 1, "num_stages": 2, "num_warps": 2}
# arch = sm_90


// ===== COMPILED SASS (sm_90a) =====

	.target	sm_90a

	.elftype	@"ET_EXEC"


//--------------------- .note.nv.tkinfo           --------------------------
	.section	.note.nv.tkinfo,"",@"SHT_NOTE"
	.sectionflags	@"SHF_NOTE_NV_TKINFO"
	.tkinfo
        /*0018*/ 	.word	0x00000002
        /*0030*/ 	.string	""
        /*0030*/ 	.string	"ptxas"
        /*0030*/ 	.string	"Cuda compilation tools, release 13.0, V13.0.88"
        /*0030*/ 	.string	"Build cuda_13.0.r13.0/compiler.36424714_0"
        /*0030*/ 	.string	"-v  -suppress-debug-info  -lineinfo  -arch sm_90a "



//--------------------- .note.nv.cuinfo           --------------------------
	.section	.note.nv.cuinfo,"",@"SHT_NOTE"
	.sectionflags	@"SHF_NOTE_NV_CUINFO"
        /*0018*/ 	.short	0x0002
        /*001a*/ 	.short	0x005a
        /*001c*/ 	.short	0x0082
	.zero		2


//--------------------- .nv.info                  --------------------------
	.section	.nv.info,"",@"SHT_CUDA_INFO"
	.align	4


	//----- nvinfo : EIATTR_REGCOUNT
	.align		4
        /*0000*/ 	.byte	0x04, 0x2f
        /*0002*/ 	.short	(.L_1 - .L_0)
	.align		4
.L_0:
        /*0004*/ 	.word	index@(matmul_kernel)
        /*0008*/ 	.word	0x000000cc


	//----- nvinfo : EIATTR_FRAME_SIZE
	.align		4
.L_1:
        /*000c*/ 	.byte	0x04, 0x11
        /*000e*/ 	.short	(.L_3 - .L_2)
	.align		4
.L_2:
        /*0010*/ 	.word	index@(matmul_kernel)
        /*0014*/ 	.word	0x00000000


	//----- nvinfo : EIATTR_MIN_STACK_SIZE
	.align		4
.L_3:
        /*0018*/ 	.byte	0x04, 0x12
        /*001a*/ 	.short	(.L_5 - .L_4)
	.align		4
.L_4:
        /*001c*/ 	.word	index@(matmul_kernel)
        /*0020*/ 	.word	0x00000000
.L_5:


//--------------------- .nv.compat                --------------------------
	.section	.nv.compat,"",@"SHT_CUDA_COMPAT_INFO"
	.align	4
        /*0000*/ 	.byte	0x02, 0x09, 0x01, 0x00, 0x02, 0x02, 0x02, 0x00, 0x02, 0x05, 0x05, 0x00, 0x03, 0x07, 0x01, 0x01
        /*0010*/ 	.byte	0x02, 0x03, 0x00, 0x00, 0x02, 0x06, 0x01, 0x00, 0x04, 0x0b, 0x08, 0x00, 0x00, 0x00, 0x00, 0x00
        /*0020*/ 	.byte	0x00, 0x00, 0x00, 0x00


//--------------------- .nv.info.matmul_kernel    --------------------------
	.section	.nv.info.matmul_kernel,"",@"SHT_CUDA_INFO"
	.sectionflags	@""
	.align	4


	//----- nvinfo : EIATTR_CUDA_API_VERSION
	.align		4
        /*0000*/ 	.byte	0x04, 0x37
        /*0002*/ 	.short	(.L_7 - .L_6)
.L_6:
        /*0004*/ 	.word	0x00000082


	//----- nvinfo : EIATTR_KPARAM_INFO
	.align		4
.L_7:
        /*0008*/ 	.byte	0x04, 0x17
        /*000a*/ 	.short	(.L_9 - .L_8)
.L_8:
        /*000c*/ 	.word	0x00000000
        /*0010*/ 	.short	0x000d
        /*0012*/ 	.short	0x0048
        /*0014*/ 	.byte	0x00, 0xf4, 0x21, 0x00


	//----- nvinfo : EIATTR_KPARAM_INFO
	.align		4
.L_9:
        /*0018*/ 	.byte	0x04, 0x17
        /*001a*/ 	.short	(.L_11 - .L_10)
.L_10:
        /*001c*/ 	.word	0x00000000
        /*0020*/ 	.short	0x000c
        /*0022*/ 	.short	0x0040
        /*0024*/ 	.byte	0x00, 0xf4, 0x21, 0x00


	//----- nvinfo : EIATTR_KPARAM_INFO
	.align		4
.L_11:
        /*0028*/ 	.byte	0x04, 0x17
        /*002a*/ 	.short	(.L_13 - .L_12)
.L_12:
        /*002c*/ 	.word	0x00000000
        /*0030*/ 	.short	0x000b
        /*0032*/ 	.short	0x0038
        /*0034*/ 	.byte	0x00, 0xf0, 0x11, 0x00


	//----- nvinfo : EIATTR_KPARAM_INFO
	.align		4
.L_13:
        /*0038*/ 	.byte	0x04, 0x17
        /*003a*/ 	.short	(.L_15 - .L_14)
.L_14:
        /*003c*/ 	.word	0x00000000
        /*0040*/ 	.short	0x000a
        /*0042*/ 	.short	0x0034
        /*0044*/ 	.byte	0x00, 0xf0, 0x11, 0x00


	//----- nvinfo : EIATTR_KPARAM_INFO
	.align		4
.L_15:
        /*0048*/ 	.byte	0x04, 0x17
        /*004a*/ 	.short	(.L_17 - .L_16)
.L_16:
        /*004c*/ 	.word	0x00000000
        /*0050*/ 	.short	0x0009
        /*0052*/ 	.short	0x0030
        /*0054*/ 	.byte	0x00, 0xf0, 0x11, 0x00


	//----- nvinfo : EIATTR_KPARAM_INFO
	.align		4
.L_17:
        /*0058*/ 	.byte	0x04, 0x17
        /*005a*/ 	.short	(.L_19 - .L_18)
.L_18:
        /*005c*/ 	.word	0x00000000
        /*0060*/ 	.short	0x0008
        /*0062*/ 	.short	0x002c
        /*0064*/ 	.byte	0x00, 0xf0, 0x11, 0x00


	//----- nvinfo : EIATTR_KPARAM_INFO
	.align		4
.L_19:
        /*0068*/ 	.byte	0x04, 0x17
        /*006a*/ 	.short	(.L_21 - .L_20)
.L_20:
        /*006c*/ 	.word	0x00000000
        /*0070*/ 	.short	0x0007
        /*0072*/ 	.short	0x0028
        /*0074*/ 	.byte	0x00, 0xf0, 0x11, 0x00


	//----- nvinfo : EIATTR_KPARAM_INFO
	.align		4
.L_21:
        /*0078*/ 	.byte	0x04, 0x17
        /*007a*/ 	.short	(.L_23 - .L_22)
.L_22:
        /*007c*/ 	.word	0x00000000
        /*0080*/ 	.short	0x0006
        /*0082*/ 	.short	0x0024
        /*0084*/ 	.byte	0x00, 0xf0, 0x11, 0x00


	//----- nvinfo : EIATTR_KPARAM_INFO
	.align		4
.L_23:
        /*0088*/ 	.byte	0x04, 0x17
        /*008a*/ 	.short	(.L_25 - .L_24)
.L_24:
        /*008c*/ 	.word	0x00000000
        /*0090*/ 	.short	0x0005
        /*0092*/ 	.short	0x0020
        /*0094*/ 	.byte	0x00, 0xf0, 0x11, 0x00


	//----- nvinfo : EIATTR_KPARAM_INFO
	.align		4
.L_25:
        /*0098*/ 	.byte	0x04, 0x17
        /*009a*/ 	.short	(.L_27 - .L_26)
.L_26:
        /*009c*/ 	.word	0x00000000
        /*00a0*/ 	.short	0x0004
        /*00a2*/ 	.short	0x001c
        /*00a4*/ 	.byte	0x00, 0xf0, 0x11, 0x00


	//----- nvinfo : EIATTR_KPARAM_INFO
	.align		4
.L_27:
        /*00a8*/ 	.byte	0x04, 0x17
        /*00aa*/ 	.short	(.L_29 - .L_28)
.L_28:
        /*00ac*/ 	.word	0x00000000
        /*00b0*/ 	.short	0x0003
        /*00b2*/ 	.short	0x0018
        /*00b4*/ 	.byte	0x00, 0xf0, 0x11, 0x00


	//----- nvinfo : EIATTR_KPARAM_INFO
	.align		4
.L_29:
        /*00b8*/ 	.byte	0x04, 0x17
        /*00ba*/ 	.short	(.L_31 - .L_30)
.L_30:
        /*00bc*/ 	.word	0x00000000
        /*00c0*/ 	.short	0x0002
        /*00c2*/ 	.short	0x0010
        /*00c4*/ 	.byte	0x00, 0xf4, 0x21, 0x00


	//----- nvinfo : EIATTR_KPARAM_INFO
	.align		4
.L_31:
        /*00c8*/ 	.byte	0x04, 0x17
        /*00ca*/ 	.short	(.L_33 - .L_32)
.L_32:
        /*00cc*/ 	.word	0x00000000
        /*00d0*/ 	.short	0x0001
        /*00d2*/ 	.short	0x0008
        /*00d4*/ 	.byte	0x00, 0xf4, 0x21, 0x00


	//----- nvinfo : EIATTR_KPARAM_INFO
	.align		4
.L_33:
        /*00d8*/ 	.byte	0x04, 0x17
        /*00da*/ 	.short	(.L_35 - .L_34)
.L_34:
        /*00dc*/ 	.word	0x00000000
        /*00e0*/ 	.short	0x0000
        /*00e2*/ 	.short	0x0000
        /*00e4*/ 	.byte	0x00, 0xf4, 0x21, 0x00


	//----- nvinfo : EIATTR_SPARSE_MMA_MASK
	.align		4
.L_35:
        /*00e8*/ 	.byte	0x03, 0x50
        /*00ea*/ 	.short	0x0000


	//----- nvinfo : EIATTR_MAXREG_COUNT
	.align		4
        /*00ec*/ 	.byte	0x03, 0x1b
        /*00ee*/ 	.short	0x00ff


	//----- nvinfo : EIATTR_NUM_BARRIERS
	.align		4
        /*00f0*/ 	.byte	0x02, 0x4c
        /*00f2*/ 	.byte	0x01
	.zero		1


	//----- nvinfo : EIATTR_MERCURY_ISA_VERSION
	.align		4
        /*00f4*/ 	.byte	0x03, 0x5f
        /*00f6*/ 	.short	0x0101


	//----- nvinfo : EIATTR_EXIT_INSTR_OFFSETS
	.align		4
        /*00f8*/ 	.byte	0x04, 0x1c
        /*00fa*/ 	.short	(.L_37 - .L_36)


	//   ....[0]....
.L_36:
        /*00fc*/ 	.word	0x00007b80


	//   ....[1]....
        /*0100*/ 	.word	0x00007ba0


	//----- nvinfo : EIATTR_REQNTID
	.align		4
.L_37:
        /*0104*/ 	.byte	0x04, 0x10
        /*0106*/ 	.short	(.L_39 - .L_38)
.L_38:
        /*0108*/ 	.word	0x00000040
        /*010c*/ 	.word	0x00000001
        /*0110*/ 	.word	0x00000001


	//----- nvinfo : EIATTR_CBANK_PARAM_SIZE
	.align		4
.L_39:
        /*0114*/ 	.byte	0x03, 0x19
        /*0116*/ 	.short	0x0050


	//----- nvinfo : EIATTR_PARAM_CBANK
	.align		4
        /*0118*/ 	.byte	0x04, 0x0a
        /*011a*/ 	.short	(.L_41 - .L_40)
	.align		4
.L_40:
        /*011c*/ 	.word	index@(.nv.constant0.matmul_kernel)
        /*0120*/ 	.short	0x0210
        /*0122*/ 	.short	0x0050


	//----- nvinfo : EIATTR_SW_WAR
	.align		4
.L_41:
        /*0124*/ 	.byte	0x04, 0x36
        /*0126*/ 	.short	(.L_43 - .L_42)
.L_42:
        /*0128*/ 	.word	0x00000008
.L_43:


//--------------------- .nv.callgraph             --------------------------
	.section	.nv.callgraph,"",@"SHT_CUDA_CALLGRAPH"
	.align	4
	.sectionentsize	8
	.align		4
        /*0000*/ 	.word	0x00000000
	.align		4
        /*0004*/ 	.word	0xffffffff
	.align		4
        /*0008*/ 	.word	0x00000000
	.align		4
        /*000c*/ 	.word	0xfffffffe
	.align		4
        /*0010*/ 	.word	0x00000000
	.align		4
        /*0014*/ 	.word	0xfffffffd
	.align		4
        /*0018*/ 	.word	0x00000000
	.align		4
        /*001c*/ 	.word	0xfffffffc


//--------------------- .text.matmul_kernel       --------------------------
	.section	.text.matmul_kernel,"ax",@progbits
	.align	128
        .global         matmul_kernel
        .type           matmul_kernel,@function
        .size           matmul_kernel,(.L_x_3 - matmul_kernel)
        .other          matmul_kernel,@"STO_CUDA_ENTRY STV_DEFAULT"
matmul_kernel:
.text.matmul_kernel:
[----:B------:R-:W-:Y:S08]  /*0000*/  LDC R1, c[0x0][0x28] ;  /* 0x00000a00ff017b82 */ /* 0x000ff00000000800 */
[----:B------:R-:W0:Y:S01]  /*0010*/  LDC.64 R52, c[0x0][0x228] ;  /* 0x00008a00ff347b82 */ /* 0x000e220000000a00 */
[----:B------:R-:W1:Y:S01]  /*0020*/  S2R R5, SR_CTAID.X ;  /* 0x0000000000057919 */ /* 0x000e620000002500 */
[----:B------:R-:W-:Y:S01]  /*0030*/  ULDC UR7, c[0x0][0x230] ;  /* 0x00008c0000077ab9 */ /* 0x000fe20000000800 */
[----:B------:R-:W-:Y:S01]  /*0040*/  UMOV UR5, 0x400 ;  /* 0x0000040000057882 */ /* 0x000fe20000000000 */
[----:B------:R-:W-:Y:S01]  /*0050*/  UIADD3 UR8, UR7, 0x1f, URZ ;  /* 0x0000001f07087890 */ /* 0x000fe2000fffe03f */
[----:B------:R-:W-:Y:S01]  /*0060*/  CS2R R56, SRZ ;  /* 0x0000000000387805 */ /* 0x000fe2000001ff00 */
[----:B------:R-:W-:Y:S01]  /*0070*/  ULDC.64 UR30, c[0x0][0x208] ;  /* 0x00008200001e7ab9 */ /* 0x000fe20000000a00 */
[----:B------:R-:W-:Y:S01]  /*0080*/  CS2R R58, SRZ ;  /* 0x00000000003a7805 */ /* 0x000fe2000001ff00 */
[----:B------:R-:W2:Y:S01]  /*0090*/  S2UR UR6, SR_CgaCtaId ;  /* 0x00000000000679c3 */ /* 0x000ea20000008800 */
[----:B------:R-:W-:-:S02]  /*00a0*/  UISETP.GE.AND UP0, UPT, UR8, 0x20, UPT ;  /* 0x000000200800788c */ /* 0x000fc4000bf06270 */
[----:B------:R-:W-:Y:S01]  /*00b0*/  IMAD.U32 R54, RZ, RZ, UR8 ;  /* 0x00000008ff367e24 */ /* 0x000fe2000f8e00ff */
[----:B------:R-:W-:Y:S02]  /*00c0*/  CS2R R24, SRZ ;  /* 0x0000000000187805 */ /* 0x000fe4000001ff00 */
[----:B------:R-:W-:Y:S02]  /*00d0*/  CS2R R26, SRZ ;  /* 0x00000000001a7805 */ /* 0x000fe4000001ff00 */
[----:B------:R-:W-:Y:S02]  /*00e0*/  CS2R R28, SRZ ;  /* 0x00000000001c7805 */ /* 0x000fe4000001ff00 */
[----:B------:R-:W-:Y:S02]  /*00f0*/  CS2R R30, SRZ ;  /* 0x00000000001e7805 */ /* 0x000fe4000001ff00 */
[----:B------:R-:W-:Y:S02]  /*0100*/  CS2R R32, SRZ ;  /* 0x0000000000207805 */ /* 0x000fe4000001ff00 */
[----:B------:R-:W-:-:S02]  /*0110*/  CS2R R34, SRZ ;  /* 0x0000000000227805 */ /* 0x000fc4000001ff00 */
[----:B------:R-:W-:Y:S02]  /*0120*/  CS2R R36, SRZ ;  /* 0x0000000000247805 */ /* 0x000fe4000001ff00 */
[----:B------:R-:W-:Y:S02]  /*0130*/  CS2R R38, SRZ ;  /* 0x0000000000267805 */ /* 0x000fe4000001ff00 */
[----:B------:R-:W-:Y:S02]  /*0140*/  CS2R R20, SRZ ;  /* 0x0000000000147805 */ /* 0x000fe4000001ff00 */
[----:B------:R-:W-:Y:S02]  /*0150*/  CS2R R22, SRZ ;  /* 0x0000000000167805 */ /* 0x000fe4000001ff00 */
[----:B------:R-:W-:Y:S02]  /*0160*/  CS2R R40, SRZ ;  /* 0x0000000000287805 */ /* 0x000fe4000001ff00 */
[----:B------:R-:W-:-:S02]  /*0170*/  CS2R R42, SRZ ;  /* 0x00000000002a7805 */ /* 0x000fc4000001ff00 */
[----:B------:R-:W-:Y:S01]  /*0180*/  CS2R R44, SRZ ;  /* 0x00000000002c7805 */ /* 0x000fe2000001ff00 */
[----:B0-----:R-:W-:Y:S01]  /*0190*/  VIADD R0, R53, 0x3f ;  /* 0x0000003f35007836 */ /* 0x001fe20000000000 */
[----:B------:R-:W-:Y:S02]  /*01a0*/  CS2R R46, SRZ ;  /* 0x00000000002e7805 */ /* 0x000fe4000001ff00 */
[----:B------:R-:W-:Y:S02]  /*01b0*/  CS2R R16, SRZ ;  /* 0x0000000000107805 */ /* 0x000fe4000001ff00 */
[----:B------:R-:W-:Y:S02]  /*01c0*/  CS2R R18, SRZ ;  /* 0x0000000000127805 */ /* 0x000fe4000001ff00 */
[----:B------:R-:W-:Y:S02]  /*01d0*/  CS2R R12, SRZ ;  /* 0x00000000000c7805 */ /* 0x000fe4000001ff00 */
[----:B------:R-:W-:-:S02]  /*01e0*/  SHF.R.S32.HI R3, RZ, 0x1f, R0 ;  /* 0x0000001fff037819 */ /* 0x000fc40000011400 */
[----:B------:R-:W-:Y:S02]  /*01f0*/  CS2R R14, SRZ ;  /* 0x00000000000e7805 */ /* 0x000fe4000001ff00 */
[----:B------:R-:W-:Y:S01]  /*0200*/  CS2R R48, SRZ ;  /* 0x0000000000307805 */ /* 0x000fe2000001ff00 */
[----:B--2---:R-:W-:Y:S01]  /*0210*/  ULEA UR5, UR6, UR5, 0x18 ;  /* 0x0000000506057291 */ /* 0x004fe2000f8ec03f */
[----:B------:R-:W-:Y:S02]  /*0220*/  LEA.HI R3, R3, R0, RZ, 0x6 ;  /* 0x0000000003037211 */ /* 0x000fe400078f30ff */
[----:B------:R-:W-:Y:S02]  /*0230*/  CS2R R50, SRZ ;  /* 0x0000000000327805 */ /* 0x000fe4000001ff00 */
[----:B-1----:R-:W-:Y:S02]  /*0240*/  IABS R8, R5 ;  /* 0x0000000500087213 */ /* 0x002fe40000000000 */
[----:B------:R-:W-:-:S02]  /*0250*/  CS2R R64, SRZ ;  /* 0x0000000000407805 */ /* 0x000fc4000001ff00 */
[----:B------:R-:W-:Y:S02]  /*0260*/  SHF.R.S32.HI R3, RZ, 0x6, R3 ;  /* 0x00000006ff037819 */ /* 0x000fe40000011403 */
[----:B------:R-:W-:Y:S02]  /*0270*/  CS2R R66, SRZ ;  /* 0x0000000000427805 */ /* 0x000fe4000001ff00 */
[----:B------:R-:W-:Y:S02]  /*0280*/  CS2R R68, SRZ ;  /* 0x0000000000447805 */ /* 0x000fe4000001ff00 */
[----:B------:R-:W-:Y:S02]  /*0290*/  CS2R R70, SRZ ;  /* 0x0000000000467805 */ /* 0x000fe4000001ff00 */
[----:B------:R-:W-:Y:S01]  /*02a0*/  CS2R R72, SRZ ;  /* 0x0000000000487805 */ /* 0x000fe2000001ff00 */
[----:B------:R-:W-:Y:S01]  /*02b0*/  IMAD.SHL.U32 R4, R3, 0x8, RZ ;  /* 0x0000000803047824 */ /* 0x000fe200078e00ff */
[----:B------:R-:W-:-:S02]  /*02c0*/  CS2R R74, SRZ ;  /* 0x00000000004a7805 */ /* 0x000fc4000001ff00 */
[----:B------:R-:W-:Y:S02]  /*02d0*/  CS2R R60, SRZ ;  /* 0x00000000003c7805 */ /* 0x000fe4000001ff00 */
[----:B------:R-:W-:Y:S02]  /*02e0*/  CS2R R62, SRZ ;  /* 0x00000000003e7805 */ /* 0x000fe4000001ff00 */
[-C--:B------:R-:W-:Y:S02]  /*02f0*/  IABS R7, R4.reuse ;  /* 0x0000000400077213 */ /* 0x080fe40000000000 */
[----:B------:R-:W-:Y:S02]  /*0300*/  IABS R10, R4 ;  /* 0x00000004000a7213 */ /* 0x000fe40000000000 */
[----:B------:R-:W0:Y:S08]  /*0310*/  I2F.RP R0, R7 ;  /* 0x0000000700007306 */ /* 0x000e300000209400 */
[----:B0-----:R-:W0:Y:S02]  /*0320*/  MUFU.RCP R0, R0 ;  /* 0x0000000000007308 */ /* 0x001e240000001000 */
[----:B0-----:R-:W-:-:S02]  /*0330*/  VIADD R2, R0, 0xffffffe ;  /* 0x0ffffffe00027836 */ /* 0x001fc40000000000 */
[----:B------:R-:W-:-:S04]  /*0340*/  IMAD.MOV R0, RZ, RZ, -R10 ;  /* 0x000000ffff007224 */ /* 0x000fc800078e0a0a */
[----:B------:R0:W1:Y:S02]  /*0350*/  F2I.FTZ.U32.TRUNC.NTZ R3, R2 ;  /* 0x0000000200037305 */ /* 0x000064000021f000 */
[----:B0-----:R-:W-:Y:S02]  /*0360*/  IMAD.MOV.U32 R2, RZ, RZ, RZ ;  /* 0x000000ffff027224 */ /* 0x001fe400078e00ff */
[----:B-1----:R-:W-:-:S04]  /*0370*/  IMAD.MOV R6, RZ, RZ, -R3 ;  /* 0x000000ffff067224 */ /* 0x002fc800078e0a03 */
[----:B------:R-:W-:Y:S02]  /*0380*/  IMAD R9, R6, R7, RZ ;  /* 0x0000000706097224 */ /* 0x000fe400078e02ff */
[----:B------:R-:W-:Y:S02]  /*0390*/  IMAD.MOV.U32 R6, RZ, RZ, R8 ;  /* 0x000000ffff067224 */ /* 0x000fe400078e0008 */
[----:B------:R-:W-:-:S06]  /*03a0*/  IMAD.HI.U32 R3, R3, R9, R2 ;  /* 0x0000000903037227 */ /* 0x000fcc00078e0002 */
[----:B------:R-:W-:-:S04]  /*03b0*/  IMAD.HI.U32 R3, R3, R6, RZ ;  /* 0x0000000603037227 */ /* 0x000fc800078e00ff */
[----:B------:R-:W-:-:S05]  /*03c0*/  IMAD R0, R3, R0, R6 ;  /* 0x0000000003007224 */ /* 0x000fca00078e0206 */
[----:B------:R-:W-:-:S13]  /*03d0*/  ISETP.GT.U32.AND P1, PT, R7, R0, PT ;  /* 0x000000000700720c */ /* 0x000fda0003f24070 */
[----:B------:R-:W-:Y:S02]  /*03e0*/  @!P1 IMAD.IADD R0, R0, 0x1, -R7 ;  /* 0x0000000100009824 */ /* 0x000fe400078e0a07 */
[----:B------:R-:W-:Y:S01]  /*03f0*/  @!P1 VIADD R3, R3, 0x1 ;  /* 0x0000000103039836 */ /* 0x000fe20000000000 */
[----:B------:R-:W-:Y:S02]  /*0400*/  ISETP.NE.AND P1, PT, R4, RZ, PT ;  /* 0x000000ff0400720c */ /* 0x000fe40003f25270 */
[----:B------:R-:W-:Y:S02]  /*0410*/  ISETP.GE.U32.AND P0, PT, R0, R7, PT ;  /* 0x000000070000720c */ /* 0x000fe40003f06070 */
[----:B------:R-:W-:-:S04]  /*0420*/  LOP3.LUT R0, R5, R4, RZ, 0x3c, !PT ;  /* 0x0000000405007212 */ /* 0x000fc800078e3cff */
[----:B------:R-:W-:Y:S01]  /*0430*/  ISETP.GE.AND P2, PT, R0, RZ, PT ;  /* 0x000000ff0000720c */ /* 0x000fe20003f46270 */
[----:B------:R-:W-:-:S06]  /*0440*/  VIADD R0, R52, 0x3f ;  /* 0x0000003f34007836 */ /* 0x000fcc0000000000 */
[----:B------:R-:W-:-:S04]  /*0450*/  @P0 VIADD R3, R3, 0x1 ;  /* 0x0000000103030836 */ /* 0x000fc80000000000 */
[----:B------:R-:W-:Y:S01]  /*0460*/  IMAD.MOV.U32 R2, RZ, RZ, R3 ;  /* 0x000000ffff027224 */ /* 0x000fe200078e0003 */
[----:B------:R-:W-:-:S03]  /*0470*/  SHF.R.S32.HI R3, RZ, 0x1f, R0 ;  /* 0x0000001fff037819 */ /* 0x000fc60000011400 */
[----:B------:R-:W-:Y:S01]  /*0480*/  @!P2 IMAD.MOV R2, RZ, RZ, -R2 ;  /* 0x000000ffff02a224 */ /* 0x000fe200078e0a02 */
[----:B------:R-:W-:Y:S02]  /*0490*/  @!P1 LOP3.LUT R2, RZ, R4, RZ, 0x33, !PT ;  /* 0x00000004ff029212 */ /* 0x000fe400078e33ff */
[----:B------:R-:W-:-:S03]  /*04a0*/  LEA.HI R3, R3, R0, RZ, 0x6 ;  /* 0x0000000003037211 */ /* 0x000fc600078f30ff */
[----:B------:R-:W-:Y:S02]  /*04b0*/  IMAD.SHL.U32 R98, R2, 0x8, RZ ;  /* 0x0000000802627824 */ /* 0x000fe400078e00ff */
[----:B------:R-:W-:-:S03]  /*04c0*/  IMAD.MOV R2, RZ, RZ, -R2 ;  /* 0x000000ffff027224 */ /* 0x000fc600078e0a02 */
[----:B------:R-:W-:Y:S01]  /*04d0*/  LEA.HI.SX32 R3, R3, -R98, 0x1a ;  /* 0x8000006203037211 */ /* 0x000fe200078fd2ff */
[----:B------:R-:W-:-:S03]  /*04e0*/  IMAD R4, R4, R2, R5 ;  /* 0x0000000204047224 */ /* 0x000fc600078e0205 */
[----:B------:R-:W-:Y:S02]  /*04f0*/  VIMNMX R11, R3, 0x8, PT ;  /* 0x00000008030b7848 */ /* 0x000fe40003fe0100 */
[----:B------:R-:W-:Y:S02]  /*0500*/  IABS R9, R4 ;  /* 0x0000000400097213 */ /* 0x000fe40000000000 */
[----:B------:R-:W-:-:S04]  /*0510*/  IABS R7, R11 ;  /* 0x0000000b00077213 */ /* 0x000fc80000000000 */
[----:B------:R-:W0:Y:S08]  /*0520*/  I2F.RP R0, R7 ;  /* 0x0000000700007306 */ /* 0x000e300000209400 */
[----:B0-----:R-:W0:Y:S02]  /*0530*/  MUFU.RCP R0, R0 ;  /* 0x0000000000007308 */ /* 0x001e240000001000 */
[----:B0-----:R-:W-:-:S06]  /*0540*/  VIADD R3, R0, 0xffffffe ;  /* 0x0ffffffe00037836 */ /* 0x001fcc0000000000 */
[----:B------:R-:W0:Y:S02]  /*0550*/  F2I.FTZ.U32.TRUNC.NTZ R3, R3 ;  /* 0x0000000300037305 */ /* 0x000e24000021f000 */
[----:B0-----:R-:W-:-:S04]  /*0560*/  IMAD.MOV R6, RZ, RZ, -R3 ;  /* 0x000000ffff067224 */ /* 0x001fc800078e0a03 */
[----:B------:R-:W-:Y:S01]  /*0570*/  IMAD.MOV.U32 R2, RZ, RZ, R6 ;  /* 0x000000ffff027224 */ /* 0x000fe200078e0006 */
[----:B------:R-:W-:-:S03]  /*0580*/  IABS R6, R11 ;  /* 0x0000000b00067213 */ /* 0x000fc60000000000 */
[----:B------:R-:W-:Y:S02]  /*0590*/  IMAD R5, R2, R7, RZ ;  /* 0x0000000702057224 */ /* 0x000fe400078e02ff */
[----:B------:R-:W-:-:S04]  /*05a0*/  IMAD.MOV.U32 R2, RZ, RZ, RZ ;  /* 0x000000ffff027224 */ /* 0x000fc800078e00ff */
[----:B------:R-:W-:-:S04]  /*05b0*/  IMAD.HI.U32 R2, R3, R5, R2 ;  /* 0x0000000503027227 */ /* 0x000fc800078e0002 */
[----:B------:R-:W-:Y:S02]  /*05c0*/  IMAD.MOV R3, RZ, RZ, -R6 ;  /* 0x000000ffff037224 */ /* 0x000fe400078e0a06 */
[----:B------:R-:W-:-:S04]  /*05d0*/  IMAD.HI.U32 R0, R2, R9, RZ ;  /* 0x0000000902007227 */ /* 0x000fc800078e00ff */
[----:B------:R-:W-:Y:S01]  /*05e0*/  IMAD R2, R0, R3, R9 ;  /* 0x0000000300027224 */ /* 0x000fe200078e0209 */
[----:B------:R-:W-:Y:S02]  /*05f0*/  LOP3.LUT R3, R4, R11, RZ, 0x3c, !PT ;  /* 0x0000000b04037212 */ /* 0x000fe400078e3cff */
[----:B------:R-:W-:Y:S02]  /*0600*/  CS2R R8, SRZ ;  /* 0x0000000000087805 */ /* 0x000fe4000001ff00 */
[----:B------:R-:W-:Y:S02]  /*0610*/  ISETP.GT.U32.AND P1, PT, R7, R2, PT ;  /* 0x000000020700720c */ /* 0x000fe40003f24070 */
[----:B------:R-:W-:-:S11]  /*0620*/  ISETP.GE.AND P2, PT, R3, RZ, PT ;  /* 0x000000ff0300720c */ /* 0x000fd60003f46270 */
[----:B------:R-:W-:Y:S02]  /*0630*/  @!P1 IMAD.IADD R2, R2, 0x1, -R7 ;  /* 0x0000000102029824 */ /* 0x000fe400078e0a07 */
[----:B------:R-:W-:Y:S01]  /*0640*/  @!P1 VIADD R0, R0, 0x1 ;  /* 0x0000000100009836 */ /* 0x000fe20000000000 */
[----:B------:R-:W-:Y:S02]  /*0650*/  ISETP.NE.AND P1, PT, R11, RZ, PT ;  /* 0x000000ff0b00720c */ /* 0x000fe40003f25270 */
[----:B------:R-:W-:Y:S02]  /*0660*/  ISETP.GE.U32.AND P0, PT, R2, R7, PT ;  /* 0x000000070200720c */ /* 0x000fe40003f06070 */
[----:B------:R-:W0:Y:S11]  /*0670*/  S2R R2, SR_TID.X ;  /* 0x0000000000027919 */ /* 0x000e360000002100 */
[----:B------:R-:W-:Y:S01]  /*0680*/  @P0 VIADD R0, R0, 0x1 ;  /* 0x0000000100000836 */ /* 0x000fe20000000000 */
[----:B------:R-:W-:-:S03]  /*0690*/  PLOP3.LUT P0, PT, PT, PT, UP0, 0x80, 0x0 ;  /* 0x000000000000781c */ /* 0x000fc60003f0f008 */
[----:B------:R-:W-:-:S04]  /*06a0*/  IMAD.MOV.U32 R97, RZ, RZ, R0 ;  /* 0x000000ffff617224 */ /* 0x000fc800078e0000 */
[----:B------:R-:W-:Y:S01]  /*06b0*/  @!P2 IMAD.MOV R97, RZ, RZ, -R97 ;  /* 0x000000ffff61a224 */ /* 0x000fe200078e0a61 */
[----:B------:R-:W-:-:S05]  /*06c0*/  @!P1 LOP3.LUT R97, RZ, R11, RZ, 0x33, !PT ;  /* 0x0000000bff619212 */ /* 0x000fca00078e33ff */
[----:B------:R-:W-:Y:S02]  /*06d0*/  IMAD.MOV R0, RZ, RZ, -R97 ;  /* 0x000000ffff007224 */ /* 0x000fe400078e0a61 */
[----:B------:R-:W-:Y:S02]  /*06e0*/  IMAD.SHL.U32 R97, R97, 0x40, RZ ;  /* 0x0000004061617824 */ /* 0x000fe400078e00ff */
[----:B------:R-:W-:Y:S01]  /*06f0*/  IMAD R0, R11, R0, R4 ;  /* 0x000000000b007224 */ /* 0x000fe200078e0204 */
[----:B------:R-:W-:Y:S02]  /*0700*/  CS2R R10, SRZ ;  /* 0x00000000000a7805 */ /* 0x000fe4000001ff00 */
[----:B0-----:R-:W-:Y:S01]  /*0710*/  LOP3.LUT R3, R2, 0x20, RZ, 0xc0, !PT ;  /* 0x0000002002037812 */ /* 0x001fe200078ec0ff */
[----:B------:R-:W-:Y:S01]  /*0720*/  IMAD.IADD R98, R98, 0x1, R0 ;  /* 0x0000000162627824 */ /* 0x000fe200078e0200 */
[----:B------:R-:W-:Y:S01]  /*0730*/  LOP3.LUT R95, R2, 0x3f, RZ, 0xc0, !PT ;  /* 0x0000003f025f7812 */ /* 0x000fe200078ec0ff */
[----:B------:R-:W0:Y:S01]  /*0740*/  S2R R0, SR_TID.X ;  /* 0x0000000000007919 */ /* 0x000e220000002100 */
[----:B------:R-:W-:-:S02]  /*0750*/  R2UR UR4, R3 ;  /* 0x00000000030472ca */ /* 0x000fc400000e0000 */
[----:B------:R-:W-:Y:S01]  /*0760*/  LOP3.LUT R96, R2, 0x1f, RZ, 0xc0, !PT ;  /* 0x0000001f02607812 */ /* 0x000fe200078ec0ff */
[----:B------:R-:W-:Y:S01]  /*0770*/  IMAD R98, R98, 0x40, R95 ;  /* 0x0000004062627824 */ /* 0x000fe200078e025f */
[----:B------:R-:W-:Y:S11]  /*0780*/  @!P0 BRA `(.L_x_0) ;  /* 0x0000005000e48947 */ /* 0x000ff60003800000 */
[----:B------:R-:W-:Y:S01]  /*0790*/  IABS R11, R52 ;  /* 0x00000034000b7213 */ /* 0x000fe20000000000 */
[----:B------:R-:W-:Y:S01]  /*07a0*/  IMAD.U32 R18, RZ, RZ, UR4 ;  /* 0x00000004ff127e24 */ /* 0x000fe2000f8e00ff */
[----:B------:R-:W-:Y:S01]  /*07b0*/  IABS R4, R53 ;  /* 0x0000003500047213 */ /* 0x000fe20000000000 */
[----:B------:R-:W-:Y:S01]  /*07c0*/  IMAD.SHL.U32 R100, R2, 0x2, RZ ;  /* 0x0000000202647824 */ /* 0x000fe200078e00ff */
[----:B------:R-:W1:Y:S01]  /*07d0*/  I2F.RP R5, R11 ;  /* 0x0000000b00057306 */ /* 0x000e620000209400 */
[----:B------:R-:W-:Y:S01]  /*07e0*/  ISETP.GE.AND P5, PT, R98, RZ, PT ;  /* 0x000000ff6200720c */ /* 0x000fe20003fa6270 */
[----:B------:R-:W-:Y:S01]  /*07f0*/  ULDC UR35, c[0x0][0x240] ;  /* 0x0000900000237ab9 */ /* 0x000fe20000000800 */
[----:B------:R-:W-:Y:S01]  /*0800*/  LEA.HI R18, R18, R97, RZ, 0x1b ;  /* 0x0000006112127211 */ /* 0x000fe200078fd8ff */
[----:B------:R-:W-:Y:S01]  /*0810*/  ULDC.64 UR32, c[0x0][0x218] ;  /* 0x0000860000207ab9 */ /* 0x000fe20000000a00 */
[----:B------:R-:W-:Y:S01]  /*0820*/  SHF.R.U32.HI R99, RZ, 0x2, R2 ;  /* 0x00000002ff637819 */ /* 0x000fe20000011602 */
[----:B------:R-:W-:Y:S01]  /*0830*/  ULDC UR34, c[0x0][0x234] ;  /* 0x00008d0000227ab9 */ /* 0x000fe20000000800 */
[----:B------:R-:W-:Y:S01]  /*0840*/  IABS R69, R18 ;  /* 0x0000001200457213 */ /* 0x000fe20000000000 */
[----:B------:R-:W2:Y:S01]  /*0850*/  I2F.RP R3, R4 ;  /* 0x0000000400037306 */ /* 0x000ea20000209400 */
[C---:B------:R-:W-:Y:S01]  /*0860*/  VIADD R12, R18.reuse, 0x38 ;  /* 0x00000038120c7836 */ /* 0x040fe20000000000 */
[----:B------:R-:W-:Y:S01]  /*0870*/  SGXT.U32 R99, R99, 0x3 ;  /* 0x000000036363781a */ /* 0x000fe20000000000 */
[C---:B------:R-:W-:Y:S01]  /*0880*/  VIADD R14, R18.reuse, 0x34 ;  /* 0x00000034120e7836 */ /* 0x040fe20000000000 */
[----:B------:R-:W3:Y:S01]  /*0890*/  LDC R110, c[0x0][0x238] ;  /* 0x00008e00ff6e7b82 */ /* 0x000ee20000000800 */
[C---:B------:R-:W-:Y:S01]  /*08a0*/  VIADD R20, R18.reuse, 0x30 ;  /* 0x0000003012147836 */ /* 0x040fe20000000000 */
[----:B------:R-:W-:Y:S01]  /*08b0*/  LOP3.LUT R112, R95, 0x8, RZ, 0x3c, !PT ;  /* 0x000000085f707812 */ /* 0x000fe200078e3cff */
[C---:B------:R-:W-:Y:S01]  /*08c0*/  VIADD R16, R18.reuse, 0x32 ;  /* 0x0000003212107836 */ /* 0x040fe20000000000 */
[----:B-1----:R-:W1:Y:S01]  /*08d0*/  MUFU.RCP R5, R5 ;  /* 0x0000000500057308 */ /* 0x002e620000001000 */
[----:B------:R-:W-:Y:S01]  /*08e0*/  IABS R15, R14 ;  /* 0x0000000e000f7213 */ /* 0x000fe20000000000 */
[C---:B------:R-:W-:Y:S01]  /*08f0*/  VIADD R22, R18.reuse, 0x12 ;  /* 0x0000001212167836 */ /* 0x040fe20000000000 */
[----:B------:R-:W-:Y:S01]  /*0900*/  IABS R19, R20 ;  /* 0x0000001400137213 */ /* 0x000fe20000000000 */
[C---:B------:R-:W-:Y:S01]  /*0910*/  VIADD R24, R18.reuse, 0x10 ;  /* 0x0000001012187836 */ /* 0x040fe20000000000 */
[----:B------:R-:W-:Y:S01]  /*0920*/  IABS R17, R16 ;  /* 0x0000001000117213 */ /* 0x000fe20000000000 */
[C---:B------:R-:W-:Y:S01]  /*0930*/  VIADD R26, R18.reuse, 0xe ;  /* 0x0000000e121a7836 */ /* 0x040fe20000000000 */
[----:B------:R-:W-:Y:S01]  /*0940*/  IABS R49, R22 ;  /* 0x0000001600317213 */ /* 0x000fe20000000000 */
[----:B--2---:R-:W2:Y:S01]  /*0950*/  MUFU.RCP R3, R3 ;  /* 0x0000000300037308 */ /* 0x004ea20000001000 */
[C---:B------:R-:W-:Y:S01]  /*0960*/  VIADD R28, R18.reuse, 0xc ;  /* 0x0000000c121c7836 */ /* 0x040fe20000000000 */
[----:B------:R-:W-:Y:S01]  /*0970*/  IABS R51, R24 ;  /* 0x0000001800337213 */ /* 0x000fe20000000000 */
[C---:B------:R-:W-:Y:S01]  /*0980*/  VIADD R30, R18.reuse, 0xa ;  /* 0x0000000a121e7836 */ /* 0x040fe20000000000 */
[----:B------:R-:W-:Y:S01]  /*0990*/  IABS R55, R26 ;  /* 0x0000001a00377213 */ /* 0x000fe20000000000 */
[C---:B------:R-:W-:Y:S01]  /*09a0*/  VIADD R36, R18.reuse, 0x4 ;  /* 0x0000000412247836 */ /* 0x040fe20000000000 */
[----:B------:R-:W-:Y:S01]  /*09b0*/  IABS R57, R28 ;  /* 0x0000001c00397213 */ /* 0x000fe20000000000 */
[C---:B------:R-:W-:Y:S01]  /*09c0*/  VIADD R34, R18.reuse, 0x6 ;  /* 0x0000000612227836 */ /* 0x040fe20000000000 */
[----:B------:R-:W-:Y:S01]  /*09d0*/  IABS R59, R30 ;  /* 0x0000001e003b7213 */ /* 0x000fe20000000000 */
[----:B-1----:R-:W-:Y:S01]  /*09e0*/  VIADD R8, R5, 0xffffffe ;  /* 0x0ffffffe05087836 */ /* 0x002fe20000000000 */
[----:B------:R-:W-:Y:S01]  /*09f0*/  IABS R65, R36 ;  /* 0x0000002400417213 */ /* 0x000fe20000000000 */
[----:B------:R-:W-:Y:S01]  /*0a00*/  VIADD R32, R18, 0x8 ;  /* 0x0000000812207836 */ /* 0x000fe20000000000 */
[----:B------:R-:W-:Y:S01]  /*0a10*/  IABS R63, R34 ;  /* 0x00000022003f7213 */ /* 0x000fe20000000000 */
[----:B------:R1:W4:Y:S01]  /*0a20*/  F2I.FTZ.U32.TRUNC.NTZ R9, R8 ;  /* 0x0000000800097305 */ /* 0x000322000021f000 */
[----:B------:R-:W-:-:S02]  /*0a30*/  LOP3.LUT R114, R95, 0x10, RZ, 0x3c, !PT ;  /* 0x000000105f727812 */ /* 0x000fc400078e3cff */
[----:B------:R-:W-:Y:S02]  /*0a40*/  CS2R R72, SRZ ;  /* 0x0000000000487805 */ /* 0x000fe4000001ff00 */
[----:B------:R-:W-:Y:S01]  /*0a50*/  IABS R61, R32 ;  /* 0x00000020003d7213 */ /* 0x000fe20000000000 */
[----:B--2---:R-:W-:Y:S01]  /*0a60*/  VIADD R6, R3, 0xffffffe ;  /* 0x0ffffffe03067836 */ /* 0x004fe20000000000 */
[C---:B------:R-:W-:Y:S02]  /*0a70*/  LOP3.LUT R116, R95.reuse, 0x18, RZ, 0x3c, !PT ;  /* 0x000000185f747812 */ /* 0x040fe400078e3cff */
[----:B------:R-:W-:Y:S02]  /*0a80*/  CS2R R74, SRZ ;  /* 0x00000000004a7805 */ /* 0x000fe4000001ff00 */
[C---:B------:R-:W-:Y:S01]  /*0a90*/  LOP3.LUT R118, R95.reuse, 0x20, RZ, 0x3c, !PT ;  /* 0x000000205f767812 */ /* 0x040fe200078e3cff */
[----:B------:R2:W5:Y:S01]  /*0aa0*/  F2I.FTZ.U32.TRUNC.NTZ R7, R6 ;  /* 0x0000000600077305 */ /* 0x000562000021f000 */
[----:B-1----:R-:W-:Y:S01]  /*0ab0*/  IMAD.MOV.U32 R8, RZ, RZ, RZ ;  /* 0x000000ffff087224 */ /* 0x002fe200078e00ff */
[C---:B------:R-:W-:Y:S01]  /*0ac0*/  LOP3.LUT R120, R95.reuse, 0x28, RZ, 0x3c, !PT ;  /* 0x000000285f787812 */ /* 0x040fe200078e3cff */
[----:B------:R-:W-:Y:S01]  /*0ad0*/  ULEA UR4, UR4, UR5, 0x3 ;  /* 0x0000000504047291 */ /* 0x000fe2000f8e183f */
[----:B------:R-:W-:-:S02]  /*0ae0*/  LOP3.LUT R122, R95, 0x30, RZ, 0x3c, !PT ;  /* 0x000000305f7a7812 */ /* 0x000fc400078e3cff */
[----:B------:R-:W-:Y:S01]  /*0af0*/  LOP3.LUT R123, R95, 0x38, RZ, 0x3c, !PT ;  /* 0x000000385f7b7812 */ /* 0x000fe200078e3cff */
[----:B----4-:R-:W-:Y:S02]  /*0b00*/  IMAD.MOV R10, RZ, RZ, -R9 ;  /* 0x000000ffff0a7224 */ /* 0x010fe400078e0a09 */
[----:B--2---:R-:W-:Y:S02]  /*0b10*/  IMAD.MOV.U32 R6, RZ, RZ, RZ ;  /* 0x000000ffff067224 */ /* 0x004fe400078e00ff */
[----:B------:R-:W-:Y:S01]  /*0b20*/  IMAD R13, R10, R11, RZ ;  /* 0x0000000b0a0d7224 */ /* 0x000fe200078e02ff */
[----:B------:R-:W-:-:S03]  /*0b30*/  IABS R10, R98 ;  /* 0x00000062000a7213 */ /* 0x000fc60000000000 */
[----:B------:R-:W-:Y:S01]  /*0b40*/  IMAD.HI.U32 R9, R9, R13, R8 ;  /* 0x0000000d09097227 */ /* 0x000fe200078e0008 */
[----:B------:R-:W-:-:S03]  /*0b50*/  IABS R13, R12 ;  /* 0x0000000c000d7213 */ /* 0x000fc60000000000 */
[----:B-----5:R-:W-:Y:S02]  /*0b60*/  IMAD.MOV R3, RZ, RZ, -R7 ;  /* 0x000000ffff037224 */ /* 0x020fe400078e0a07 */
[----:B------:R-:W-:-:S04]  /*0b70*/  IMAD.HI.U32 R9, R9, R10, RZ ;  /* 0x0000000a09097227 */ /* 0x000fc800078e00ff */
[----:B------:R-:W-:Y:S02]  /*0b80*/  IMAD.MOV R9, RZ, RZ, -R9 ;  /* 0x000000ffff097224 */ /* 0x000fe400078e0a09 */
[----:B------:R-:W-:Y:S02]  /*0b90*/  VIADD R8, R18, 0x3e ;  /* 0x0000003e12087836 */ /* 0x000fe40000000000 */
[----:B------:R-:W-:Y:S02]  /*0ba0*/  IMAD R3, R3, R4, RZ ;  /* 0x0000000403037224 */ /* 0x000fe400078e02ff */
[----:B------:R-:W-:Y:S01]  /*0bb0*/  IMAD R10, R11, R9, R10 ;  /* 0x000000090b0a7224 */ /* 0x000fe200078e020a */
[----:B------:R-:W-:Y:S01]  /*0bc0*/  IABS R5, R8 ;  /* 0x0000000800057213 */ /* 0x000fe20000000000 */
[----:B------:R-:W-:Y:S01]  /*0bd0*/  IMAD.HI.U32 R6, R7, R3, R6 ;  /* 0x0000000307067227 */ /* 0x000fe200078e0006 */
[----:B------:R-:W-:Y:S02]  /*0be0*/  ISETP.GE.AND P1, PT, R8, RZ, PT ;  /* 0x000000ff0800720c */ /* 0x000fe40003f26270 */
[----:B------:R-:W-:Y:S01]  /*0bf0*/  ISETP.GT.U32.AND P0, PT, R11, R10, PT ;  /* 0x0000000a0b00720c */ /* 0x000fe20003f04070 */
[----:B------:R-:W-:-:S02]  /*0c00*/  VIADD R9, R18, 0x3c ;  /* 0x0000003c12097836 */ /* 0x000fc40000000000 */
[----:B------:R-:W-:-:S03]  /*0c10*/  IMAD.HI.U32 R3, R6, R5, RZ ;  /* 0x0000000506037227 */ /* 0x000fc600078e00ff */
[----:B------:R-:W-:Y:S01]  /*0c20*/  IABS R7, R9 ;  /* 0x0000000900077213 */ /* 0x000fe20000000000 */
[----:B------:R-:W-:Y:S01]  /*0c30*/  IMAD.MOV R3, RZ, RZ, -R3 ;  /* 0x000000ffff037224 */ /* 0x000fe200078e0a03 */
[----:B------:R-:W-:Y:S01]  /*0c40*/  ISETP.GE.AND P6, PT, R9, RZ, PT ;  /* 0x000000ff0900720c */ /* 0x000fe20003fc6270 */
[----:B------:R-:W-:-:S04]  /*0c50*/  IMAD.HI.U32 R9, R6, R13, RZ ;  /* 0x0000000d06097227 */ /* 0x000fc800078e00ff */
[----:B------:R-:W-:Y:S02]  /*0c60*/  IMAD R5, R4, R3, R5 ;  /* 0x0000000304057224 */ /* 0x000fe400078e0205 */
[----:B------:R-:W-:Y:S02]  /*0c70*/  @!P0 IMAD.IADD R10, R10, 0x1, -R11 ;  /* 0x000000010a0a8824 */ /* 0x000fe400078e0a0b */
[----:B------:R-:W-:Y:S01]  /*0c80*/  VIADD R3, R18, 0x3a ;  /* 0x0000003a12037836 */ /* 0x000fe20000000000 */
[----:B------:R-:W-:Y:S02]  /*0c90*/  ISETP.GT.U32.AND P0, PT, R4, R5, PT ;  /* 0x000000050400720c */ /* 0x000fe40003f04070 */
[----:B------:R-:W-:Y:S02]  /*0ca0*/  ISETP.GT.U32.AND P2, PT, R11, R10, PT ;  /* 0x0000000a0b00720c */ /* 0x000fe40003f44070 */
[----:B------:R-:W-:Y:S02]  /*0cb0*/  IABS R8, R3 ;  /* 0x0000000300087213 */ /* 0x000fe40000000000 */
[----:B------:R-:W-:Y:S01]  /*0cc0*/  ISETP.GE.AND P3, PT, R3, RZ, PT ;  /* 0x000000ff0300720c */ /* 0x000fe20003f66270 */
[----:B------:R-:W-:-:S04]  /*0cd0*/  IMAD.HI.U32 R3, R6, R7, RZ ;  /* 0x0000000706037227 */ /* 0x000fc800078e00ff */
[----:B------:R-:W-:Y:S02]  /*0ce0*/  IMAD.MOV R3, RZ, RZ, -R3 ;  /* 0x000000ffff037224 */ /* 0x000fe400078e0a03 */
[----:B------:R-:W-:Y:S02]  /*0cf0*/  @!P0 IMAD.IADD R5, R5, 0x1, -R4 ;  /* 0x0000000105058824 */ /* 0x000fe400078e0a04 */
[----:B------:R-:W-:Y:S01]  /*0d00*/  @!P2 IMAD.IADD R10, R10, 0x1, -R11 ;  /* 0x000000010a0aa824 */ /* 0x000fe200078e0a0b */
[----:B------:R-:W-:Y:S01]  /*0d10*/  ISETP.NE.AND P2, PT, R52, RZ, PT ;  /* 0x000000ff3400720c */ /* 0x000fe20003f45270 */
[----:B------:R-:W-:Y:S01]  /*0d20*/  IMAD.MOV.U32 R11, RZ, RZ, R8 ;  /* 0x000000ffff0b7224 */ /* 0x000fe200078e0008 */
[C---:B------:R-:W-:Y:S01]  /*0d30*/  ISETP.GT.U32.AND P4, PT, R4.reuse, R5, PT ;  /* 0x000000050400720c */ /* 0x040fe20003f84070 */
[----:B------:R-:W-:Y:S02]  /*0d40*/  IMAD R7, R4, R3, R7 ;  /* 0x0000000304077224 */ /* 0x000fe400078e0207 */
[----:B------:R-:W-:-:S03]  /*0d50*/  IMAD.HI.U32 R8, R6, R11, RZ ;  /* 0x0000000b06087227 */ /* 0x000fc600078e00ff */
[C---:B------:R-:W-:Y:S01]  /*0d60*/  ISETP.GT.U32.AND P0, PT, R4.reuse, R7, PT ;  /* 0x000000070400720c */ /* 0x040fe20003f04070 */
[----:B------:R-:W-:Y:S02]  /*0d70*/  IMAD.MOV.U32 R3, RZ, RZ, R10 ;  /* 0x000000ffff037224 */ /* 0x000fe400078e000a */
[----:B------:R-:W-:Y:S02]  /*0d80*/  IMAD.MOV R8, RZ, RZ, -R8 ;  /* 0x000000ffff087224 */ /* 0x000fe400078e0a08 */
[----:B------:R-:W-:Y:S02]  /*0d90*/  IMAD.MOV R10, RZ, RZ, -R9 ;  /* 0x000000ffff0a7224 */ /* 0x000fe400078e0a09 */
[C---:B------:R-:W-:Y:S02]  /*0da0*/  IMAD R9, R4.reuse, R8, R11 ;  /* 0x0000000804097224 */ /* 0x040fe400078e020b */
[----:B------:R-:W-:Y:S02]  /*0db0*/  IMAD R11, R4, R10, R13 ;  /* 0x0000000a040b7224 */ /* 0x000fe400078e020d */
[----:B------:R-:W-:-:S02]  /*0dc0*/  @!P4 IMAD.IADD R5, R5, 0x1, -R4 ;  /* 0x000000010505c824 */ /* 0x000fc400078e0a04 */
[----:B------:R-:W-:Y:S01]  /*0dd0*/  @!P5 IMAD.MOV R3, RZ, RZ, -R3 ;  /* 0x000000ffff03d224 */ /* 0x000fe200078e0a03 */
[----:B------:R-:W-:Y:S01]  /*0de0*/  @!P2 LOP3.LUT R3, RZ, R52, RZ, 0x33, !PT ;  /* 0x00000034ff03a212 */ /* 0x000fe200078e33ff */
[----:B------:R-:W-:Y:S01]  /*0df0*/  @!P1 IMAD.MOV R5, RZ, RZ, -R5 ;  /* 0x000000ffff059224 */ /* 0x000fe200078e0a05 */
[----:B------:R-:W-:Y:S01]  /*0e00*/  ISETP.GT.U32.AND P1, PT, R4, R11, PT ;  /* 0x0000000b0400720c */ /* 0x000fe20003f24070 */
[----:B------:R-:W-:Y:S01]  /*0e10*/  IMAD.HI.U32 R10, R6, R15, RZ ;  /* 0x0000000f060a7227 */ /* 0x000fe200078e00ff */
[----:B------:R-:W-:Y:S02]  /*0e20*/  ISETP.GT.U32.AND P2, PT, R4, R9, PT ;  /* 0x000000090400720c */ /* 0x000fe40003f44070 */
[----:B------:R-:W-:Y:S01]  /*0e30*/  ISETP.GE.AND P5, PT, R12, RZ, PT ;  /* 0x000000ff0c00720c */ /* 0x000fe20003fa6270 */
[----:B------:R-:W-:Y:S02]  /*0e40*/  VIADD R8, R18, 0x36 ;  /* 0x0000003612087836 */ /* 0x000fe40000000000 */
[----:B------:R-:W-:-:S02]  /*0e50*/  IMAD.MOV R10, RZ, RZ, -R10 ;  /* 0x000000ffff0a7224 */ /* 0x000fc400078e0a0a */
[--C-:B------:R-:W-:Y:S01]  /*0e60*/  @!P0 IMAD.IADD R7, R7, 0x1, -R4.reuse ;  /* 0x0000000107078824 */ /* 0x100fe200078e0a04 */
[----:B------:R-:W-:Y:S01]  /*0e70*/  IABS R13, R8 ;  /* 0x00000008000d7213 */ /* 0x000fe20000000000 */
[----:B------:R-:W-:Y:S01]  /*0e80*/  IMAD R15, R4, R10, R15 ;  /* 0x0000000a040f7224 */ /* 0x000fe200078e020f */
[----:B------:R-:W-:Y:S01]  /*0e90*/  ISETP.GE.AND P4, PT, R8, RZ, PT ;  /* 0x000000ff0800720c */ /* 0x000fe20003f86270 */
[--C-:B------:R-:W-:Y:S01]  /*0ea0*/  @!P1 IMAD.IADD R11, R11, 0x1, -R4.reuse ;  /* 0x000000010b0b9824 */ /* 0x100fe200078e0a04 */
[----:B------:R-:W-:Y:S01]  /*0eb0*/  ISETP.GT.U32.AND P0, PT, R4, R7, PT ;  /* 0x000000070400720c */ /* 0x000fe20003f04070 */
[----:B------:R-:W-:Y:S02]  /*0ec0*/  @!P2 IMAD.IADD R9, R9, 0x1, -R4 ;  /* 0x000000010909a824 */ /* 0x000fe400078e0a04 */
[----:B------:R-:W-:Y:S01]  /*0ed0*/  IMAD.HI.U32 R10, R6, R19, RZ ;  /* 0x00000013060a7227 */ /* 0x000fe200078e00ff */
[C---:B------:R-:W-:Y:S02]  /*0ee0*/  ISETP.GT.U32.AND P1, PT, R4.reuse, R11, PT ;  /* 0x0000000b0400720c */ /* 0x040fe40003f24070 */
[----:B------:R-:W-:Y:S01]  /*0ef0*/  ISETP.GT.U32.AND P2, PT, R4, R9, PT ;  /* 0x000000090400720c */ /* 0x000fe20003f44070 */
[----:B------:R-:W-:-:S04]  /*0f00*/  IMAD.HI.U32 R8, R6, R13, RZ ;  /* 0x0000000d06087227 */ /* 0x000fc800078e00ff */
[----:B------:R-:W-:Y:S02]  /*0f10*/  IMAD.MOV R10, RZ, RZ, -R10 ;  /* 0x000000ffff0a7224 */ /* 0x000fe400078e0a0a */
[----:B------:R-:W-:Y:S02]  /*0f20*/  IMAD.MOV R12, RZ, RZ, -R8 ;  /* 0x000000ffff0c7224 */ /* 0x000fe400078e0a08 */
[C---:B------:R-:W-:Y:S02]  /*0f30*/  IMAD R19, R4.reuse, R10, R19 ;  /* 0x0000000a04137224 */ /* 0x040fe400078e0213 */
[----:B------:R-:W-:Y:S02]  /*0f40*/  @!P1 IMAD.IADD R11, R11, 0x1, -R4 ;  /* 0x000000010b0b9824 */ /* 0x000fe400078e0a04 */
[C---:B------:R-:W-:Y:S02]  /*0f50*/  IMAD R13, R4.reuse, R12, R13 ;  /* 0x0000000c040d7224 */ /* 0x040fe400078e020d */
[----:B------:R-:W-:Y:S01]  /*0f60*/  @!P5 IMAD.MOV R11, RZ, RZ, -R11 ;  /* 0x000000ffff0bd224 */ /* 0x000fe200078e0a0b */
[----:B------:R-:W-:Y:S01]  /*0f70*/  ISETP.GT.U32.AND P5, PT, R4, R19, PT ;  /* 0x000000130400720c */ /* 0x000fe20003fa4070 */
[----:B------:R-:W-:-:S02]  /*0f80*/  VIADD R12, R18, 0x2e ;  /* 0x0000002e120c7836 */ /* 0x000fc40000000000 */
[----:B------:R-:W-:-:S03]  /*0f90*/  IMAD.HI.U32 R8, R6, R17, RZ ;  /* 0x0000001106087227 */ /* 0x000fc600078e00ff */
[----:B------:R-:W-:Y:S01]  /*0fa0*/  IABS R21, R12 ;  /* 0x0000000c00157213 */ /* 0x000fe20000000000 */
[----:B------:R-:W-:Y:S01]  /*0fb0*/  @!P2 IMAD.IADD R9, R9, 0x1, -R4 ;  /* 0x000000010909a824 */ /* 0x000fe200078e0a04 */
[----:B------:R-:W-:Y:S01]  /*0fc0*/  ISETP.GT.U32.AND P2, PT, R4, R13, PT ;  /* 0x0000000d0400720c */ /* 0x000fe20003f44070 */
[----:B------:R-:W-:Y:S02]  /*0fd0*/  IMAD.MOV R8, RZ, RZ, -R8 ;  /* 0x000000ffff087224 */ /* 0x000fe400078e0a08 */
[----:B------:R-:W-:Y:S01]  /*0fe0*/  @!P0 IMAD.IADD R7, R7, 0x1, -R4 ;  /* 0x0000000107078824 */ /* 0x000fe200078e0a04 */
[----:B------:R-:W-:Y:S01]  /*0ff0*/  ISETP.GE.AND P0, PT, R14, RZ, PT ;  /* 0x000000ff0e00720c */ /* 0x000fe20003f06270 */
[----:B------:R-:W-:Y:S02]  /*1000*/  IMAD R17, R4, R8, R17 ;  /* 0x0000000804117224 */ /* 0x000fe400078e0211 */
[----:B------:R-:W-:Y:S02]  /*1010*/  VIADD R14, R18, 0x2c ;  /* 0x0000002c120e7836 */ /* 0x000fe40000000000 */
[----:B------:R-:W-:Y:S01]  /*1020*/  IMAD.HI.U32 R8, R6, R21, RZ ;  /* 0x0000001506087227 */ /* 0x000fe200078e00ff */
[----:B------:R-:W-:-:S02]  /*1030*/  ISETP.GT.U32.AND P1, PT, R4, R17, PT ;  /* 0x000000110400720c */ /* 0x000fc40003f24070 */
[----:B------:R-:W-:Y:S01]  /*1040*/  IABS R23, R14 ;  /* 0x0000000e00177213 */ /* 0x000fe20000000000 */
[----:B------:R-:W-:Y:S02]  /*1050*/  @!P5 IMAD.IADD R19, R19, 0x1, -R4 ;  /* 0x000000011313d824 */ /* 0x000fe400078e0a04 */
[----:B------:R-:W-:Y:S02]  /*1060*/  IMAD.MOV R8, RZ, RZ, -R8 ;  /* 0x000000ffff087224 */ /* 0x000fe400078e0a08 */
[----:B------:R-:W-:Y:S01]  /*1070*/  @!P2 IMAD.IADD R13, R13, 0x1, -R4 ;  /* 0x000000010d0da824 */ /* 0x000fe200078e0a04 */
[C---:B------:R-:W-:Y:S01]  /*1080*/  ISETP.GT.U32.AND P5, PT, R4.reuse, R19, PT ;  /* 0x000000130400720c */ /* 0x040fe20003fa4070 */
[----:B------:R-:W-:Y:S02]  /*1090*/  IMAD R21, R4, R8, R21 ;  /* 0x0000000804157224 */ /* 0x000fe400078e0215 */
[----:B------:R-:W-:Y:S01]  /*10a0*/  IMAD.HI.U32 R8, R6, R23, RZ ;  /* 0x0000001706087227 */ /* 0x000fe200078e00ff */
[----:B------:R-:W-:-:S03]  /*10b0*/  ISETP.GT.U32.AND P2, PT, R4, R13, PT ;  /* 0x0000000d0400720c */ /* 0x000fc60003f44070 */
[----:B------:R-:W-:Y:S02]  /*10c0*/  IMAD.MOV R8, RZ, RZ, -R8 ;  /* 0x000000ffff087224 */ /* 0x000fe400078e0a08 */
[----:B------:R-:W-:Y:S01]  /*10d0*/  @!P6 IMAD.MOV R7, RZ, RZ, -R7 ;  /* 0x000000ffff07e224 */ /* 0x000fe200078e0a07 */
[C---:B------:R-:W-:Y:S01]  /*10e0*/  ISETP.GT.U32.AND P6, PT, R4.reuse, R15, PT ;  /* 0x0000000f0400720c */ /* 0x040fe20003fc4070 */
[----:B------:R-:W-:Y:S02]  /*10f0*/  IMAD R23, R4, R8, R23 ;  /* 0x0000000804177224 */ /* 0x000fe400078e0217 */
[--C-:B------:R-:W-:Y:S02]  /*1100*/  @!P5 IMAD.IADD R19, R19, 0x1, -R4.reuse ;  /* 0x000000011313d824 */ /* 0x100fe400078e0a04 */
[----:B------:R-:W-:Y:S01]  /*1110*/  VIADD R8, R18, 0x28 ;  /* 0x0000002812087836 */ /* 0x000fe20000000000 */
[----:B------:R-:W-:Y:S01]  /*1120*/  ISETP.GT.U32.AND P5, PT, R4, R23, PT ;  /* 0x000000170400720c */ /* 0x000fe20003fa4070 */
[--C-:B------:R-:W-:Y:S01]  /*1130*/  @!P2 IMAD.IADD R13, R13, 0x1, -R4.reuse ;  /* 0x000000010d0da824 */ /* 0x100fe200078e0a04 */
[----:B------:R-:W-:Y:S01]  /*1140*/  ISETP.GE.AND P2, PT, R20, RZ, PT ;  /* 0x000000ff1400720c */ /* 0x000fe20003f46270 */
[----:B------:R-:W-:Y:S01]  /*1150*/  @!P3 IMAD.MOV R9, RZ, RZ, -R9 ;  /* 0x000000ffff09b224 */ /* 0x000fe200078e0a09 */
[----:B------:R-:W-:Y:S01]  /*1160*/  IABS R27, R8 ;  /* 0x00000008001b7213 */ /* 0x000fe20000000000 */
[----:B------:R-:W-:Y:S01]  /*1170*/  @!P4 IMAD.MOV R13, RZ, RZ, -R13 ;  /* 0x000000ffff0dc224 */ /* 0x000fe200078e0a0d */
[----:B------:R-:W-:Y:S01]  /*1180*/  ISETP.GE.AND P4, PT, R12, RZ, PT ;  /* 0x000000ff0c00720c */ /* 0x000fe20003f86270 */
[----:B------:R-:W-:Y:S01]  /*1190*/  @!P6 IMAD.IADD R15, R15, 0x1, -R4 ;  /* 0x000000010f0fe824 */ /* 0x000fe200078e0a04 */
[----:B------:R-:W-:Y:S01]  /*11a0*/  ISETP.GE.AND P3, PT, R16, RZ, PT ;  /* 0x000000ff1000720c */ /* 0x000fe20003f66270 */
[----:B------:R-:W-:-:S02]  /*11b0*/  VIADD R12, R18, 0x24 ;  /* 0x00000024120c7836 */ /* 0x000fc40000000000 */
[----:B------:R-:W-:Y:S01]  /*11c0*/  VIADD R16, R18, 0x2a ;  /* 0x0000002a12107836 */ /* 0x000fe20000000000 */
[----:B------:R-:W-:Y:S01]  /*11d0*/  ISETP.GT.U32.AND P6, PT, R4, R15, PT ;  /* 0x0000000f0400720c */ /* 0x000fe20003fc4070 */
[----:B------:R-:W-:Y:S01]  /*11e0*/  @!P5 IMAD.IADD R23, R23, 0x1, -R4 ;  /* 0x000000011717d824 */ /* 0x000fe200078e0a04 */
[----:B------:R-:W-:Y:S01]  /*11f0*/  IABS R31, R12 ;  /* 0x0000000c001f7213 */ /* 0x000fe20000000000 */
[----:B------:R-:W-:Y:S01]  /*1200*/  @!P2 IMAD.MOV R19, RZ, RZ, -R19 ;  /* 0x000000ffff13a224 */ /* 0x000fe200078e0a13 */
[----:B------:R-:W-:Y:S01]  /*1210*/  ISETP.GE.AND P2, PT, R8, RZ, PT ;  /* 0x000000ff0800720c */ /* 0x000fe20003f46270 */
[----:B------:R-:W-:Y:S01]  /*1220*/  IMAD.HI.U32 R8, R6, R27, RZ ;  /* 0x0000001b06087227 */ /* 0x000fe200078e00ff */
[----:B------:R-:W-:Y:S02]  /*1230*/  ISETP.GT.U32.AND P5, PT, R4, R23, PT ;  /* 0x000000170400720c */ /* 0x000fe40003fa4070 */
[----:B------:R-:W-:Y:S01]  /*1240*/  IABS R25, R16 ;  /* 0x0000001000197213 */ /* 0x000fe20000000000 */
[----:B------:R-:W-:-:S02]  /*1250*/  IMAD.MOV R8, RZ, RZ, -R8 ;  /* 0x000000ffff087224 */ /* 0x000fc400078e0a08 */
[--C-:B------:R-:W-:Y:S02]  /*1260*/  @!P1 IMAD.IADD R17, R17, 0x1, -R4.reuse ;  /* 0x0000000111119824 */ /* 0x100fe400078e0a04 */
[C---:B------:R-:W-:Y:S02]  /*1270*/  IMAD R27, R4.reuse, R8, R27 ;  /* 0x00000008041b7224 */ /* 0x040fe400078e021b */
[----:B------:R-:W-:Y:S01]  /*1280*/  @!P6 IMAD.IADD R15, R15, 0x1, -R4 ;  /* 0x000000010f0fe824 */ /* 0x000fe200078e0a04 */
[----:B------:R-:W-:Y:S01]  /*1290*/  ISETP.GT.U32.AND P1, PT, R4, R17, PT ;  /* 0x000000110400720c */ /* 0x000fe20003f24070 */
[----:B------:R-:W-:Y:S01]  /*12a0*/  IMAD.HI.U32 R8, R6, R31, RZ ;  /* 0x0000001f06087227 */ /* 0x000fe200078e00ff */
[----:B------:R-:W-:-:S03]  /*12b0*/  ISETP.GT.U32.AND P6, PT, R4, R21, PT ;  /* 0x000000150400720c */ /* 0x000fc60003fc4070 */
[----:B------:R-:W-:Y:S01]  /*12c0*/  @!P5 IMAD.IADD R23, R23, 0x1, -R4 ;  /* 0x000000011717d824 */ /* 0x000fe200078e0a04 */
[----:B------:R-:W-:Y:S01]  /*12d0*/  ISETP.GT.U32.AND P5, PT, R4, R27, PT ;  /* 0x0000001b0400720c */ /* 0x000fe20003fa4070 */
[----:B------:R-:W-:Y:S01]  /*12e0*/  @!P0 IMAD.MOV R15, RZ, RZ, -R15 ;  /* 0x000000ffff0f8224 */ /* 0x000fe200078e0a0f */
[----:B------:R-:W-:Y:S01]  /*12f0*/  ISETP.GE.AND P0, PT, R14, RZ, PT ;  /* 0x000000ff0e00720c */ /* 0x000fe20003f06270 */
[----:B------:R-:W-:-:S04]  /*1300*/  IMAD.HI.U32 R10, R6, R25, RZ ;  /* 0x00000019060a7227 */ /* 0x000fc800078e00ff */
[----:B------:R-:W-:Y:S02]  /*1310*/  IMAD.MOV R8, RZ, RZ, -R8 ;  /* 0x000000ffff087224 */ /* 0x000fe400078e0a08 */
[----:B------:R-:W-:Y:S02]  /*1320*/  IMAD.MOV R10, RZ, RZ, -R10 ;  /* 0x000000ffff0a7224 */ /* 0x000fe400078e0a0a */
[----:B------:R-:W-:Y:S02]  /*1330*/  VIADD R14, R18, 0x22 ;  /* 0x00000022120e7836 */ /* 0x000fe40000000000 */
[----:B------:R-:W-:Y:S02]  /*1340*/  IMAD R31, R4, R8, R31 ;  /* 0x00000008041f7224 */ /* 0x000fe400078e021f */
[--C-:B------:R-:W-:Y:S01]  /*1350*/  @!P1 IMAD.IADD R17, R17, 0x1, -R4.reuse ;  /* 0x0000000111119824 */ /* 0x100fe200078e0a04 */
[----:B------:R-:W-:Y:S01]  /*1360*/  IABS R33, R14 ;  /* 0x0000000e00217213 */ /* 0x000fe20000000000 */
[----:B------:R-:W-:Y:S01]  /*1370*/  @!P6 IMAD.IADD R21, R21, 0x1, -R4 ;  /* 0x000000011515e824 */ /* 0x000fe200078e0a04 */
[----:B------:R-:W-:Y:S01]  /*1380*/  ISETP.GE.AND P1, PT, R16, RZ, PT ;  /* 0x000000ff1000720c */ /* 0x000fe20003f26270 */
[----:B------:R-:W-:-:S02]  /*1390*/  IMAD R25, R4, R10, R25 ;  /* 0x0000000a04197224 */ /* 0x000fc400078e0219 */
[----:B------:R-:W-:Y:S01]  /*13a0*/  @!P5 IMAD.IADD R27, R27, 0x1, -R4 ;  /* 0x000000011b1bd824 */ /* 0x000fe200078e0a04 */
[C---:B------:R-:W-:Y:S01]  /*13b0*/  ISETP.GT.U32.AND P5, PT, R4.reuse, R31, PT ;  /* 0x0000001f0400720c */ /* 0x040fe20003fa4070 */
[----:B------:R-:W-:Y:S01]  /*13c0*/  @!P3 IMAD.MOV R17, RZ, RZ, -R17 ;  /* 0x000000ffff11b224 */ /* 0x000fe200078e0a11 */
[C---:B------:R-:W-:Y:S01]  /*13d0*/  ISETP.GT.U32.AND P6, PT, R4.reuse, R21, PT ;  /* 0x000000150400720c */ /* 0x040fe20003fc4070 */
[----:B------:R-:W-:Y:S01]  /*13e0*/  @!P0 IMAD.MOV R23, RZ, RZ, -R23 ;  /* 0x000000ffff178224 */ /* 0x000fe200078e0a17 */
[----:B------:R-:W-:Y:S01]  /*13f0*/  ISETP.GT.U32.AND P3, PT, R4, R25, PT ;  /* 0x000000190400720c */ /* 0x000fe20003f64070 */
[----:B------:R-:W-:Y:S01]  /*1400*/  IMAD.HI.U32 R8, R6, R33, RZ ;  /* 0x0000002106087227 */ /* 0x000fe200078e00ff */
[----:B------:R-:W-:-:S03]  /*1410*/  ISETP.GT.U32.AND P0, PT, R4, R27, PT ;  /* 0x0000001b0400720c */ /* 0x000fc60003f04070 */
[----:B------:R-:W-:Y:S02]  /*1420*/  IMAD.MOV R8, RZ, RZ, -R8 ;  /* 0x000000ffff087224 */ /* 0x000fe400078e0a08 */
[----:B------:R-:W-:Y:S02]  /*1430*/  VIADD R10, R18, 0x26 ;  /* 0x00000026120a7836 */ /* 0x000fe40000000000 */
[--C-:B------:R-:W-:Y:S02]  /*1440*/  @!P5 IMAD.IADD R31, R31, 0x1, -R4.reuse ;  /* 0x000000011f1fd824 */ /* 0x100fe400078e0a04 */
[C---:B------:R-:W-:Y:S01]  /*1450*/  IMAD R33, R4.reuse, R8, R33 ;  /* 0x0000000804217224 */ /* 0x040fe200078e0221 */
[----:B------:R-:W-:Y:S01]  /*1460*/  IABS R29, R10 ;  /* 0x0000000a001d7213 */ /* 0x000fe20000000000 */
[--C-:B------:R-:W-:Y:S01]  /*1470*/  @!P6 IMAD.IADD R21, R21, 0x1, -R4.reuse ;  /* 0x000000011515e824 */ /* 0x100fe200078e0a04 */
[----:B------:R-:W-:Y:S01]  /*1480*/  ISETP.GT.U32.AND P5, PT, R4, R31, PT ;  /* 0x0000001f0400720c */ /* 0x000fe20003fa4070 */
[--C-:B------:R-:W-:Y:S01]  /*1490*/  @!P3 IMAD.IADD R25, R25, 0x1, -R4.reuse ;  /* 0x000000011919b824 */ /* 0x100fe200078e0a04 */
[----:B------:R-:W-:Y:S01]  /*14a0*/  ISETP.GE.AND P6, PT, R10, RZ, PT ;  /* 0x000000ff0a00720c */ /* 0x000fe20003fc6270 */
[----:B------:R-:W-:Y:S01]  /*14b0*/  @!P0 IMAD.IADD R27, R27, 0x1, -R4 ;  /* 0x000000011b1b8824 */ /* 0x000fe200078e0a04 */
[C---:B------:R-:W-:Y:S01]  /*14c0*/  ISETP.GT.U32.AND P0, PT, R4.reuse, R33, PT ;  /* 0x000000210400720c */ /* 0x040fe20003f04070 */
[----:B------:R-:W-:Y:S01]  /*14d0*/  @!P4 IMAD.MOV R21, RZ, RZ, -R21 ;  /* 0x000000ffff15c224 */ /* 0x000fe200078e0a15 */
[----:B------:R-:W-:Y:S01]  /*14e0*/  ISETP.GT.U32.AND P3, PT, R4, R25, PT ;  /* 0x000000190400720c */ /* 0x000fe20003f64070 */
[----:B------:R-:W-:Y:S01]  /*14f0*/  IMAD.HI.U32 R10, R6, R29, RZ ;  /* 0x0000001d060a7227 */ /* 0x000fe200078e00ff */
[----:B------:R-:W-:-:S03]  /*1500*/  ISETP.GE.AND P4, PT, R12, RZ, PT ;  /* 0x000000ff0c00720c */ /* 0x000fc60003f86270 */
[----:B------:R-:W-:Y:S02]  /*1510*/  IMAD.MOV R10, RZ, RZ, -R10 ;  /* 0x000000ffff0a7224 */ /* 0x000fe400078e0a0a */
[----:B------:R-:W-:Y:S02]  /*1520*/  VIADD R8, R18, 0x1c ;  /* 0x0000001c12087836 */ /* 0x000fe40000000000 */
[----:B------:R-:W-:Y:S02]  /*1530*/  IMAD R29, R4, R10, R29 ;  /* 0x0000000a041d7224 */ /* 0x000fe400078e021d */
[--C-:B------:R-:W-:Y:S01]  /*1540*/  @!P5 IMAD.IADD R31, R31, 0x1, -R4.reuse ;  /* 0x000000011f1fd824 */ /* 0x100fe200078e0a04 */
[----:B------:R-:W-:Y:S01]  /*1550*/  IABS R39, R8 ;  /* 0x0000000800277213 */ /* 0x000fe20000000000 */
[--C-:B------:R-:W-:Y:S01]  /*1560*/  @!P0 IMAD.IADD R33, R33, 0x1, -R4.reuse ;  /* 0x0000000121218824 */ /* 0x100fe200078e0a04 */
[----:B------:R-:W-:Y:S01]  /*1570*/  ISETP.GE.AND P0, PT, R8, RZ, PT ;  /* 0x000000ff0800720c */ /* 0x000fe20003f06270 */
[----:B------:R-:W-:Y:S01]  /*1580*/  @!P3 IMAD.IADD R25, R25, 0x1, -R4 ;  /* 0x000000011919b824 */ /* 0x000fe200078e0a04 */
[C---:B------:R-:W-:Y:S01]  /*1590*/  ISETP.GT.U32.AND P3, PT, R4.reuse, R29, PT ;  /* 0x0000001d0400720c */ /* 0x040fe20003f64070 */
[----:B------:R-:W-:Y:S01]  /*15a0*/  @!P4 IMAD.MOV R31, RZ, RZ, -R31 ;  /* 0x000000ffff1fc224 */ /* 0x000fe200078e0a1f */
[----:B------:R-:W-:Y:S01]  /*15b0*/  ISETP.GT.U32.AND P4, PT, R4, R33, PT ;  /* 0x000000210400720c */ /* 0x000fe20003f84070 */
[----:B------:R-:W-:-:S04]  /*15c0*/  IMAD.HI.U32 R8, R6, R39, RZ ;  /* 0x0000002706087227 */ /* 0x000fc800078e00ff */
[C---:B------:R-:W-:Y:S02]  /*15d0*/  VIADD R16, R18.reuse, 0x20 ;  /* 0x0000002012107836 */ /* 0x040fe40000000000 */
[----:B------:R-:W-:Y:S02]  /*15e0*/  IMAD.MOV R8, RZ, RZ, -R8 ;  /* 0x000000ffff087224 */ /* 0x000fe400078e0a08 */
[----:B------:R-:W-:Y:S01]  /*15f0*/  VIADD R20, R18, 0x1e ;  /* 0x0000001e12147836 */ /* 0x000fe20000000000 */
[----:B------:R-:W-:Y:S01]  /*1600*/  IABS R35, R16 ;  /* 0x0000001000237213 */ /* 0x000fe20000000000 */
[C---:B------:R-:W-:Y:S02]  /*1610*/  IMAD R39, R4.reuse, R8, R39 ;  /* 0x0000000804277224 */ /* 0x040fe400078e0227 */
[--C-:B------:R-:W-:Y:S01]  /*1620*/  @!P3 IMAD.IADD R29, R29, 0x1, -R4.reuse ;  /* 0x000000011d1db824 */ /* 0x100fe200078e0a04 */
[----:B------:R-:W-:Y:S01]  /*1630*/  IABS R37, R20 ;  /* 0x0000001400257213 */ /* 0x000fe20000000000 */
[----:B------:R-:W-:Y:S01]  /*1640*/  @!P4 IMAD.IADD R33, R33, 0x1, -R4 ;  /* 0x000000012121c824 */ /* 0x000fe200078e0a04 */
[----:B------:R-:W-:Y:S01]  /*1650*/  ISETP.GT.U32.AND P4, PT, R4, R39, PT ;  /* 0x000000270400720c */ /* 0x000fe20003f84070 */
[----:B------:R-:W-:Y:S01]  /*1660*/  IMAD.HI.U32 R10, R6, R35, RZ ;  /* 0x00000023060a7227 */ /* 0x000fe200078e00ff */
[----:B------:R-:W-:-:S02]  /*1670*/  ISETP.GT.U32.AND P3, PT, R4, R29, PT ;  /* 0x0000001d0400720c */ /* 0x000fc40003f64070 */
[----:B------:R-:W-:Y:S01]  /*1680*/  ISETP.GE.AND P5, PT, R20, RZ, PT ;  /* 0x000000ff1400720c */ /* 0x000fe20003fa6270 */
[----:B------:R-:W-:Y:S02]  /*1690*/  IMAD.MOV R10, RZ, RZ, -R10 ;  /* 0x000000ffff0a7224 */ /* 0x000fe400078e0a0a */
[----:B------:R-:W-:-:S04]  /*16a0*/  IMAD.HI.U32 R12, R6, R37, RZ ;  /* 0x00000025060c7227 */ /* 0x000fc800078e00ff */
[----:B------:R-:W-:Y:S02]  /*16b0*/  IMAD R35, R4, R10, R35 ;  /* 0x0000000a04237224 */ /* 0x000fe400078e0223 */
[----:B------:R-:W-:Y:S02]  /*16c0*/  VIADD R10, R18, 0x1a ;  /* 0x0000001a120a7836 */ /* 0x000fe40000000000 */
[--C-:B------:R-:W-:Y:S02]  /*16d0*/  @!P4 IMAD.IADD R39, R39, 0x1, -R4.reuse ;  /* 0x000000012727c824 */ /* 0x100fe400078e0a04 */
[----:B------:R-:W-:Y:S01]  /*16e0*/  @!P3 IMAD.IADD R29, R29, 0x1, -R4 ;  /* 0x000000011d1db824 */ /* 0x000fe200078e0a04 */
[----:B------:R-:W-:Y:S01]  /*16f0*/  IABS R41, R10 ;  /* 0x0000000a00297213 */ /* 0x000fe20000000000 */
[----:B------:R-:W-:Y:S01]  /*1700*/  IMAD.MOV R12, RZ, RZ, -R12 ;  /* 0x000000ffff0c7224 */ /* 0x000fe200078e0a0c */
[C---:B------:R-:W-:Y:S01]  /*1710*/  ISETP.GT.U32.AND P3, PT, R4.reuse, R35, PT ;  /* 0x000000230400720c */ /* 0x040fe20003f64070 */
[----:B------:R-:W-:Y:S01]  /*1720*/  @!P6 IMAD.MOV R29, RZ, RZ, -R29 ;  /* 0x000000ffff1de224 */ /* 0x000fe200078e0a1d */
[----:B------:R-:W-:Y:S01]  /*1730*/  ISETP.GT.U32.AND P4, PT, R4, R39, PT ;  /* 0x000000270400720c */ /* 0x000fe20003f84070 */
[----:B------:R-:W-:-:S04]  /*1740*/  IMAD.HI.U32 R8, R6, R41, RZ ;  /* 0x0000002906087227 */ /* 0x000fc800078e00ff */
[----:B------:R-:W-:Y:S02]  /*1750*/  IMAD.MOV R8, RZ, RZ, -R8 ;  /* 0x000000ffff087224 */ /* 0x000fe400078e0a08 */
[C---:B------:R-:W-:Y:S02]  /*1760*/  IMAD R37, R4.reuse, R12, R37 ;  /* 0x0000000c04257224 */ /* 0x040fe400078e0225 */
[C---:B------:R-:W-:Y:S02]  /*1770*/  IMAD R41, R4.reuse, R8, R41 ;  /* 0x0000000804297224 */ /* 0x040fe400078e0229 */
[--C-:B------:R-:W-:Y:S01]  /*1780*/  @!P3 IMAD.IADD R35, R35, 0x1, -R4.reuse ;  /* 0x000000012323b824 */ /* 0x100fe200078e0a04 */
[C---:B------:R-:W-:Y:S01]  /*1790*/  ISETP.GT.U32.AND P6, PT, R4.reuse, R37, PT ;  /* 0x000000250400720c */ /* 0x040fe20003fc4070 */
[----:B------:R-:W-:Y:S01]  /*17a0*/  @!P4 IMAD.IADD R39, R39, 0x1, -R4 ;  /* 0x000000012727c824 */ /* 0x000fe200078e0a04 */
[----:B------:R-:W-:Y:S01]  /*17b0*/  ISETP.GT.U32.AND P4, PT, R4, R41, PT ;  /* 0x000000290400720c */ /* 0x000fe20003f84070 */
[----:B------:R-:W-:Y:S01]  /*17c0*/  VIADD R12, R18, 0x18 ;  /* 0x00000018120c7836 */ /* 0x000fe20000000000 */
[----:B------:R-:W-:Y:S01]  /*17d0*/  ISETP.GT.U32.AND P3, PT, R4, R35, PT ;  /* 0x000000230400720c */ /* 0x000fe20003f64070 */
[----:B------:R-:W-:Y:S01]  /*17e0*/  @!P1 IMAD.MOV R25, RZ, RZ, -R25 ;  /* 0x000000ffff199224 */ /* 0x000fe200078e0a19 */
[----:B------:R-:W-:Y:S01]  /*17f0*/  ISETP.GE.AND P1, PT, R14, RZ, PT ;  /* 0x000000ff0e00720c */ /* 0x000fe20003f26270 */
[C---:B------:R-:W-:Y:S01]  /*1800*/  VIADD R14, R18.reuse, 0x16 ;  /* 0x00000016120e7836 */ /* 0x040fe20000000000 */
[----:B------:R-:W-:Y:S01]  /*1810*/  IABS R43, R12 ;  /* 0x0000000c002b7213 */ /* 0x000fe20000000000 */
[----:B------:R-:W-:-:S02]  /*1820*/  VIADD R20, R18, 0x14 ;  /* 0x0000001412147836 */ /* 0x000fc40000000000 */
[----:B------:R-:W-:Y:S01]  /*1830*/  @!P2 IMAD.MOV R27, RZ, RZ, -R27 ;  /* 0x000000ffff1ba224 */ /* 0x000fe200078e0a1b */
[----:B------:R-:W-:Y:S01]  /*1840*/  IABS R45, R14 ;  /* 0x0000000e002d7213 */ /* 0x000fe20000000000 */
[--C-:B------:R-:W-:Y:S01]  /*1850*/  @!P6 IMAD.IADD R37, R37, 0x1, -R4.reuse ;  /* 0x000000012525e824 */ /* 0x100fe200078e0a04 */
[----:B------:R-:W-:Y:S01]  /*1860*/  IABS R47, R20 ;  /* 0x00000014002f7213 */ /* 0x000fe20000000000 */
[--C-:B------:R-:W-:Y:S01]  /*1870*/  @!P4 IMAD.IADD R41, R41, 0x1, -R4.reuse ;  /* 0x000000012929c824 */ /* 0x100fe200078e0a04 */
[----:B------:R-:W-:Y:S01]  /*1880*/  ISETP.GE.AND P2, PT, R16, RZ, PT ;  /* 0x000000ff1000720c */ /* 0x000fe20003f46270 */
[----:B------:R-:W-:Y:S01]  /*1890*/  @!P3 IMAD.IADD R35, R35, 0x1, -R4 ;  /* 0x000000012323b824 */ /* 0x000fe200078e0a04 */
[----:B------:R-:W-:Y:S01]  /*18a0*/  ISETP.GT.U32.AND P6, PT, R4, R37, PT ;  /* 0x000000250400720c */ /* 0x000fe20003fc4070 */
[----:B------:R-:W-:Y:S01]  /*18b0*/  IMAD.HI.U32 R8, R6, R47, RZ ;  /* 0x0000002f06087227 */ /* 0x000fe200078e00ff */
[----:B------:R-:W-:Y:S02]  /*18c0*/  ISETP.GE.AND P3, PT, R10, RZ, PT ;  /* 0x000000ff0a00720c */ /* 0x000fe40003f66270 */
[----:B------:R-:W-:Y:S01]  /*18d0*/  ISETP.GT.U32.AND P4, PT, R4, R41, PT ;  /* 0x000000290400720c */ /* 0x000fe20003f84070 */
[----:B------:R-:W-:-:S04]  /*18e0*/  IMAD.HI.U32 R10, R6, R43, RZ ;  /* 0x0000002b060a7227 */ /* 0x000fc800078e00ff */
[----:B------:R-:W-:Y:S02]  /*18f0*/  IMAD.MOV R10, RZ, RZ, -R10 ;  /* 0x000000ffff0a7224 */ /* 0x000fe400078e0a0a */
[----:B------:R-:W-:Y:S02]  /*1900*/  IMAD.MOV R8, RZ, RZ, -R8 ;  /* 0x000000ffff087224 */ /* 0x000fe400078e0a08 */
[----:B------:R-:W-:Y:S02]  /*1910*/  IMAD R43, R4, R10, R43 ;  /* 0x0000000a042b7224 */ /* 0x000fe400078e022b */
[--C-:B------:R-:W-:Y:S01]  /*1920*/  @!P6 IMAD.IADD R37, R37, 0x1, -R4.reuse ;  /* 0x000000012525e824 */ /* 0x100fe200078e0a04 */
[----:B------:R-:W-:Y:S01]  /*1930*/  ISETP.GE.AND P6, PT, R12, RZ, PT ;  /* 0x000000ff0c00720c */ /* 0x000fe20003fc6270 */
[----:B------:R-:W-:Y:S01]  /*1940*/  @!P4 IMAD.IADD R41, R41, 0x1, -R4 ;  /* 0x000000012929c824 */ /* 0x000fe200078e0a04 */
[----:B------:R-:W-:Y:S01]  /*1950*/  ISETP.GT.U32.AND P4, PT, R4, R43, PT ;  /* 0x0000002b0400720c */ /* 0x000fe20003f84070 */
[----:B------:R-:W-:-:S04]  /*1960*/  IMAD.HI.U32 R12, R6, R45, RZ ;  /* 0x0000002d060c7227 */ /* 0x000fc800078e00ff */
[----:B------:R-:W-:Y:S02]  /*1970*/  IMAD.MOV R12, RZ, RZ, -R12 ;  /* 0x000000ffff0c7224 */ /* 0x000fe400078e0a0c */
[----:B------:R-:W-:-:S04]  /*1980*/  IMAD.HI.U32 R10, R6, R49, RZ ;  /* 0x00000031060a7227 */ /* 0x000fc800078e00ff */
[C---:B------:R-:W-:Y:S02]  /*1990*/  IMAD R45, R4.reuse, R12, R45 ;  /* 0x0000000c042d7224 */ /* 0x040fe400078e022d */
[----:B------:R-:W-:Y:S02]  /*19a0*/  @!P4 IMAD.IADD R43, R43, 0x1, -R4 ;  /* 0x000000012b2bc824 */ /* 0x000fe400078e0a04 */
[----:B------:R-:W-:Y:S01]  /*19b0*/  IMAD.MOV R10, RZ, RZ, -R10 ;  /* 0x000000ffff0a7224 */ /* 0x000fe200078e0a0a */
[C---:B------:R-:W-:Y:S01]  /*19c0*/  ISETP.GT.U32.AND P4, PT, R4.reuse, R45, PT ;  /* 0x0000002d0400720c */ /* 0x040fe20003f84070 */
[----:B------:R-:W-:Y:S02]  /*19d0*/  IMAD R47, R4, R8, R47 ;  /* 0x00000008042f7224 */ /* 0x000fe400078e022f */
[----:B------:R-:W-:-:S04]  /*19e0*/  IMAD.HI.U32 R12, R6, R51, RZ ;  /* 0x00000033060c7227 */ /* 0x000fc800078e00ff */
[----:B------:R-:W-:Y:S01]  /*19f0*/  @!P1 IMAD.MOV R33, RZ, RZ, -R33 ;  /* 0x000000ffff219224 */ /* 0x000fe200078e0a21 */
[----:B------:R-:W-:Y:S01]  /*1a00*/  ISETP.GE.AND P1, PT, R14, RZ, PT ;  /* 0x000000ff0e00720c */ /* 0x000fe20003f26270 */
[----:B------:R-:W-:Y:S02]  /*1a10*/  @!P2 IMAD.MOV R35, RZ, RZ, -R35 ;  /* 0x000000ffff23a224 */ /* 0x000fe400078e0a23 */
[C---:B------:R-:W-:Y:S02]  /*1a20*/  IMAD R49, R4.reuse, R10, R49 ;  /* 0x0000000a04317224 */ /* 0x040fe400078e0231 */
[----:B------:R-:W-:Y:S01]  /*1a30*/  @!P4 IMAD.IADD R45, R45, 0x1, -R4 ;  /* 0x000000012d2dc824 */ /* 0x000fe200078e0a04 */
[C---:B------:R-:W-:Y:S01]  /*1a40*/  ISETP.GT.U32.AND P4, PT, R4.reuse, R43, PT ;  /* 0x0000002b0400720c */ /* 0x040fe20003f84070 */
[----:B------:R-:W-:Y:S01]  /*1a50*/  @!P5 IMAD.MOV R37, RZ, RZ, -R37 ;  /* 0x000000ffff25d224 */ /* 0x000fe200078e0a25 */
[----:B------:R-:W-:Y:S01]  /*1a60*/  ISETP.GT.U32.AND P5, PT, R4, R47, PT ;  /* 0x0000002f0400720c */ /* 0x000fe20003fa4070 */
[----:B------:R-:W-:Y:S01]  /*1a70*/  IMAD.HI.U32 R14, R6, R55, RZ ;  /* 0x00000037060e7227 */ /* 0x000fe200078e00ff */
[----:B------:R-:W-:-:S03]  /*1a80*/  ISETP.GT.U32.AND P2, PT, R4, R45, PT ;  /* 0x0000002d0400720c */ /* 0x000fc60003f44070 */
[----:B------:R-:W-:Y:S02]  /*1a90*/  IMAD.MOV R12, RZ, RZ, -R12 ;  /* 0x000000ffff0c7224 */ /* 0x000fe400078e0a0c */
[----:B------:R-:W-:-:S04]  /*1aa0*/  IMAD.HI.U32 R16, R6, R57, RZ ;  /* 0x0000003906107227 */ /* 0x000fc800078e00ff */
[----:B------:R-:W-:Y:S01]  /*1ab0*/  @!P0 IMAD.MOV R39, RZ, RZ, -R39 ;  /* 0x000000ffff278224 */ /* 0x000fe200078e0a27 */
[C---:B------:R-:W-:Y:S01]  /*1ac0*/  ISETP.GT.U32.AND P0, PT, R4.reuse, R49, PT ;  /* 0x000000310400720c */ /* 0x040fe20003f04070 */
[----:B------:R-:W-:Y:S02]  /*1ad0*/  IMAD.MOV R14, RZ, RZ, -R14 ;  /* 0x000000ffff0e7224 */ /* 0x000fe400078e0a0e */
[C---:B------:R-:W-:Y:S02]  /*1ae0*/  IMAD R51, R4.reuse, R12, R51 ;  /* 0x0000000c04337224 */ /* 0x040fe400078e0233 */
[----:B------:R-:W-:Y:S02]  /*1af0*/  IMAD.MOV R16, RZ, RZ, -R16 ;  /* 0x000000ffff107224 */ /* 0x000fe400078e0a10 */
[C---:B------:R-:W-:Y:S02]  /*1b00*/  IMAD R55, R4.reuse, R14, R55 ;  /* 0x0000000e04377224 */ /* 0x040fe400078e0237 */
[----:B------:R-:W-:Y:S01]  /*1b10*/  @!P4 IMAD.IADD R43, R43, 0x1, -R4 ;  /* 0x000000012b2bc824 */ /* 0x000fe200078e0a04 */
[C---:B------:R-:W-:Y:S01]  /*1b20*/  ISETP.GT.U32.AND P4, PT, R4.reuse, R51, PT ;  /* 0x000000330400720c */ /* 0x040fe20003f84070 */
[----:B------:R-:W-:-:S02]  /*1b30*/  IMAD R57, R4, R16, R57 ;  /* 0x0000001004397224 */ /* 0x000fc400078e0239 */
[----:B------:R-:W-:-:S04]  /*1b40*/  IMAD.HI.U32 R8, R6, R59, RZ ;  /* 0x0000003b06087227 */ /* 0x000fc800078e00ff */
[----:B------:R-:W-:Y:S01]  /*1b50*/  @!P2 IMAD.IADD R45, R45, 0x1, -R4 ;  /* 0x000000012d2da824 */ /* 0x000fe200078e0a04 */
[C---:B------:R-:W-:Y:S01]  /*1b60*/  ISETP.GT.U32.AND P2, PT, R4.reuse, R55, PT ;  /* 0x000000370400720c */ /* 0x040fe20003f44070 */
[----:B------:R-:W-:Y:S02]  /*1b70*/  IMAD.MOV R16, RZ, RZ, -R8 ;  /* 0x000000ffff107224 */ /* 0x000fe400078e0a08 */
[----:B------:R-:W-:Y:S01]  /*1b80*/  @!P5 IMAD.IADD R47, R47, 0x1, -R4 ;  /* 0x000000012f2fd824 */ /* 0x000fe200078e0a04 */
[----:B------:R-:W-:Y:S01]  /*1b90*/  ISETP.GT.U32.AND P5, PT, R4, R57, PT ;  /* 0x000000390400720c */ /* 0x000fe20003fa4070 */
[----:B------:R-:W-:-:S04]  /*1ba0*/  IMAD.HI.U32 R8, R6, R65, RZ ;  /* 0x0000004106087227 */ /* 0x000fc800078e00ff */
[----:B------:R-:W-:Y:S02]  /*1bb0*/  @!P0 IMAD.IADD R49, R49, 0x1, -R4 ;  /* 0x0000000131318824 */ /* 0x000fe400078e0a04 */
[C---:B------:R-:W-:Y:S02]  /*1bc0*/  IMAD R59, R4.reuse, R16, R59 ;  /* 0x00000010043b7224 */ /* 0x040fe400078e023b */
[----:B------:R-:W-:Y:S02]  /*1bd0*/  IMAD.MOV R8, RZ, RZ, -R8 ;  /* 0x000000ffff087224 */ /* 0x000fe400078e0a08 */
[----:B------:R-:W-:Y:S01]  /*1be0*/  @!P6 IMAD.MOV R43, RZ, RZ, -R43 ;  /* 0x000000ffff2be224 */ /* 0x000fe200078e0a2b */
[C---:B------:R-:W-:Y:S01]  /*1bf0*/  ISETP.GT.U32.AND P6, PT, R4.reuse, R49, PT ;  /* 0x000000310400720c */ /* 0x040fe20003fc4070 */
[C---:B------:R-:W-:Y:S01]  /*1c00*/  IMAD R65, R4.reuse, R8, R65 ;  /* 0x0000000804417224 */ /* 0x040fe200078e0241 */
[C---:B------:R-:W-:Y:S01]  /*1c10*/  ISETP.GT.U32.AND P0, PT, R4.reuse, R59, PT ;  /* 0x0000003b0400720c */ /* 0x040fe20003f04070 */
[----:B------:R-:W-:Y:S01]  /*1c20*/  @!P4 IMAD.IADD R51, R51, 0x1, -R4 ;  /* 0x000000013333c824 */ /* 0x000fe200078e0a04 */
[----:B------:R-:W-:Y:S01]  /*1c30*/  ISETP.GT.U32.AND P4, PT, R4, R47, PT ;  /* 0x0000002f0400720c */ /* 0x000fe20003f84070 */
[----:B------:R-:W-:-:S04]  /*1c40*/  IMAD.HI.U32 R12, R6, R63, RZ ;  /* 0x0000003f060c7227 */ /* 0x000fc800078e00ff */
[----:B------:R-:W-:Y:S02]  /*1c50*/  VIADD R8, R18, 0x2 ;  /* 0x0000000212087836 */ /* 0x000fe40000000000 */
[----:B------:R-:W-:Y:S01]  /*1c60*/  @!P2 IMAD.IADD R55, R55, 0x1, -R4 ;  /* 0x000000013737a824 */ /* 0x000fe200078e0a04 */
[C---:B------:R-:W-:Y:S01]  /*1c70*/  ISETP.GT.U32.AND P2, PT, R4.reuse, R51, PT ;  /* 0x000000330400720c */ /* 0x040fe20003f44070 */
[----:B------:R-:W-:Y:S01]  /*1c80*/  IMAD.MOV R12, RZ, RZ, -R12 ;  /* 0x000000ffff0c7224 */ /* 0x000fe200078e0a0c */
[----:B------:R-:W-:Y:S01]  /*1c90*/  IABS R67, R8 ;  /* 0x0000000800437213 */ /* 0x000fe20000000000 */
[----:B------:R-:W-:Y:S01]  /*1ca0*/  @!P5 IMAD.IADD R57, R57, 0x1, -R4 ;  /* 0x000000013939d824 */ /* 0x000fe200078e0a04 */
[----:B------:R-:W-:Y:S01]  /*1cb0*/  ISETP.GT.U32.AND P5, PT, R4, R55, PT ;  /* 0x000000370400720c */ /* 0x000fe20003fa4070 */
[----:B------:R-:W-:-:S04]  /*1cc0*/  IMAD.HI.U32 R10, R6, R61, RZ ;  /* 0x0000003d060a7227 */ /* 0x000fc800078e00ff */
[----:B------:R-:W-:-:S04]  /*1cd0*/  IMAD.HI.U32 R14, R6, R69, RZ ;  /* 0x00000045060e7227 */ /* 0x000fc800078e00ff */
[C---:B------:R-:W-:Y:S02]  /*1ce0*/  IMAD R63, R4.reuse, R12, R63 ;  /* 0x0000000c043f7224 */ /* 0x040fe400078e023f */
[----:B------:R-:W-:Y:S01]  /*1cf0*/  @!P1 IMAD.MOV R45, RZ, RZ, -R45 ;  /* 0x000000ffff2d9224 */ /* 0x000fe200078e0a2d */
[----:B------:R-:W-:Y:S01]  /*1d00*/  ISETP.GT.U32.AND P1, PT, R4, R57, PT ;  /* 0x000000390400720c */ /* 0x000fe20003f24070 */
[----:B------:R-:W-:Y:S02]  /*1d10*/  IMAD.MOV R10, RZ, RZ, -R10 ;  /* 0x000000ffff0a7224 */ /* 0x000fe400078e0a0a */
[----:B------:R-:W-:Y:S02]  /*1d20*/  IMAD.MOV R14, RZ, RZ, -R14 ;  /* 0x000000ffff0e7224 */ /* 0x000fe400078e0a0e */
[----:B------:R-:W-:-:S04]  /*1d30*/  IMAD.HI.U32 R6, R6, R67, RZ ;  /* 0x0000004306067227 */ /* 0x000fc800078e00ff */
[--C-:B------:R-:W-:Y:S01]  /*1d40*/  @!P6 IMAD.IADD R49, R49, 0x1, -R4.reuse ;  /* 0x000000013131e824 */ /* 0x100fe200078e0a04 */
[C---:B------:R-:W-:Y:S01]  /*1d50*/  ISETP.GT.U32.AND P6, PT, R4.reuse, R63, PT ;  /* 0x0000003f0400720c */ /* 0x040fe20003fc4070 */
[----:B------:R-:W-:Y:S01]  /*1d60*/  IMAD R61, R4, R10, R61 ;  /* 0x0000000a043d7224 */ /* 0x000fe200078e023d */
[----:B------:R-:W-:Y:S01]  /*1d70*/  LOP3.LUT R10, R2, 0x3, RZ, 0xc0, !PT ;  /* 0x00000003020a7812 */ /* 0x000fe200078ec0ff */
[C---:B------:R-:W-:Y:S02]  /*1d80*/  IMAD R69, R4.reuse, R14, R69 ;  /* 0x0000000e04457224 */ /* 0x040fe400078e0245 */
[----:B------:R-:W-:Y:S02]  /*1d90*/  @!P0 IMAD.IADD R59, R59, 0x1, -R4 ;  /* 0x000000013b3b8824 */ /* 0x000fe400078e0a04 */
[----:B------:R-:W-:Y:S02]  /*1da0*/  IMAD.MOV R6, RZ, RZ, -R6 ;  /* 0x000000ffff067224 */ /* 0x000fe400078e0a06 */
[--C-:B------:R-:W-:Y:S01]  /*1db0*/  @!P4 IMAD.IADD R47, R47, 0x1, -R4.reuse ;  /* 0x000000012f2fc824 */ /* 0x100fe200078e0a04 */
[C---:B------:R-:W-:Y:S01]  /*1dc0*/  ISETP.GT.U32.AND P0, PT, R4.reuse, R59, PT ;  /* 0x0000003b0400720c */ /* 0x040fe20003f04070 */
[--C-:B------:R-:W-:Y:S01]  /*1dd0*/  @!P2 IMAD.IADD R51, R51, 0x1, -R4.reuse ;  /* 0x000000013333a824 */ /* 0x100fe200078e0a04 */
[C---:B------:R-:W-:Y:S01]  /*1de0*/  ISETP.GT.U32.AND P4, PT, R4.reuse, R61, PT ;  /* 0x0000003d0400720c */ /* 0x040fe20003f84070 */
[C---:B------:R-:W-:Y:S01]  /*1df0*/  IMAD R67, R4.reuse, R6, R67 ;  /* 0x0000000604437224 */ /* 0x040fe200078e0243 */
[----:B------:R-:W-:Y:S01]  /*1e00*/  ISETP.GT.U32.AND P2, PT, R4, R69, PT ;  /* 0x000000450400720c */ /* 0x000fe20003f44070 */
[----:B------:R-:W-:-:S02]  /*1e10*/  @!P1 IMAD.IADD R57, R57, 0x1, -R4 ;  /* 0x0000000139399824 */ /* 0x000fc400078e0a04 */
[--C-:B------:R-:W-:Y:S01]  /*1e20*/  @!P5 IMAD.IADD R55, R55, 0x1, -R4.reuse ;  /* 0x000000013737d824 */ /* 0x100fe200078e0a04 */
[C---:B------:R-:W-:Y:S01]  /*1e30*/  ISETP.GT.U32.AND P1, PT, R4.reuse, R67, PT ;  /* 0x000000430400720c */ /* 0x040fe20003f24070 */
[--C-:B------:R-:W-:Y:S01]  /*1e40*/  @!P6 IMAD.IADD R63, R63, 0x1, -R4.reuse ;  /* 0x000000013f3fe824 */ /* 0x100fe200078e0a04 */
[----:B------:R-:W-:Y:S01]  /*1e50*/  ISETP.GT.U32.AND P5, PT, R4, R65, PT ;  /* 0x000000410400720c */ /* 0x000fe20003fa4070 */
[----:B------:R-:W-:Y:S01]  /*1e60*/  IMAD R10, R10, 0x110, RZ ;  /* 0x000001100a0a7824 */ /* 0x000fe200078e02ff */
[----:B------:R-:W-:Y:S01]  /*1e70*/  ISETP.GE.AND P6, PT, R24, RZ, PT ;  /* 0x000000ff1800720c */ /* 0x000fe20003fc6270 */
[--C-:B------:R-:W-:Y:S01]  /*1e80*/  @!P0 IMAD.IADD R59, R59, 0x1, -R4.reuse ;  /* 0x000000013b3b8824 */ /* 0x100fe200078e0a04 */
[----:B------:R-:W-:Y:S01]  /*1e90*/  ISETP.GE.AND P0, PT, R20, RZ, PT ;  /* 0x000000ff1400720c */ /* 0x000fe20003f06270 */
[--C-:B------:R-:W-:Y:S01]  /*1ea0*/  @!P4 IMAD.IADD R61, R61, 0x1, -R4.reuse ;  /* 0x000000013d3dc824 */ /* 0x100fe200078e0a04 */
[----:B------:R-:W-:Y:S01]  /*1eb0*/  ISETP.GE.AND P4, PT, R22, RZ, PT ;  /* 0x000000ff1600720c */ /* 0x000fe20003f86270 */
[--C-:B------:R-:W-:Y:S01]  /*1ec0*/  @!P2 IMAD.IADD R69, R69, 0x1, -R4.reuse ;  /* 0x000000014545a824 */ /* 0x100fe200078e0a04 */
[----:B------:R-:W-:Y:S01]  /*1ed0*/  ISETP.GE.AND P2, PT, R26, RZ, PT ;  /* 0x000000ff1a00720c */ /* 0x000fe20003f46270 */
[----:B------:R-:W-:Y:S01]  /*1ee0*/  IMAD.SHL.U32 R6, R2, 0x20, RZ ;  /* 0x0000002002067824 */ /* 0x000fe200078e00ff */
[----:B------:R-:W-:Y:S01]  /*1ef0*/  LOP3.LUT R99, R10, R99, RZ, 0xfc, !PT ;  /* 0x000000630a637212 */ /* 0x000fe200078efcff */
[--C-:B------:R-:W-:Y:S01]  /*1f00*/  @!P1 IMAD.IADD R67, R67, 0x1, -R4.reuse ;  /* 0x0000000143439824 */ /* 0x100fe200078e0a04 */
[----:B------:R-:W-:Y:S01]  /*1f10*/  ISETP.GT.U32.AND P1, PT, R4, R63, PT ;  /* 0x0000003f0400720c */ /* 0x000fe20003f24070 */
[----:B------:R-:W-:Y:S01]  /*1f20*/  @!P5 IMAD.IADD R65, R65, 0x1, -R4 ;  /* 0x000000014141d824 */ /* 0x000fe200078e0a04 */
[----:B------:R-:W-:Y:S01]  /*1f30*/  ISETP.GE.AND P5, PT, R28, RZ, PT ;  /* 0x000000ff1c00720c */ /* 0x000fe20003fa6270 */
[----:B------:R-:W-:Y:S01]  /*1f40*/  @!P6 IMAD.MOV R51, RZ, RZ, -R51 ;  /* 0x000000ffff33e224 */ /* 0x000fe200078e0a33 */
[C---:B------:R-:W-:Y:S01]  /*1f50*/  ISETP.GT.U32.AND P6, PT, R4.reuse, R67, PT ;  /* 0x000000430400720c */ /* 0x040fe20003fc4070 */
[----:B------:R-:W-:Y:S01]  /*1f60*/  @!P0 IMAD.MOV R47, RZ, RZ, -R47 ;  /* 0x000000ffff2f8224 */ /* 0x000fe200078e0a2f */
[C---:B------:R-:W-:Y:S01]  /*1f70*/  ISETP.GT.U32.AND P0, PT, R4.reuse, R61, PT ;  /* 0x0000003d0400720c */ /* 0x040fe20003f04070 */
[----:B------:R-:W-:Y:S01]  /*1f80*/  @!P4 IMAD.MOV R49, RZ, RZ, -R49 ;  /* 0x000000ffff31c224 */ /* 0x000fe200078e0a31 */
[C---:B------:R-:W-:Y:S01]  /*1f90*/  ISETP.GT.U32.AND P4, PT, R4.reuse, R69, PT ;  /* 0x000000450400720c */ /* 0x040fe20003f84070 */
[----:B------:R-:W-:Y:S01]  /*1fa0*/  @!P2 IMAD.MOV R55, RZ, RZ, -R55 ;  /* 0x000000ffff37a224 */ /* 0x000fe200078e0a37 */
[----:B------:R-:W-:Y:S01]  /*1fb0*/  ISETP.GT.U32.AND P2, PT, R4, R65, PT ;  /* 0x000000410400720c */ /* 0x000fe20003f44070 */
[----:B------:R-:W-:Y:S01]  /*1fc0*/  @!P3 IMAD.MOV R41, RZ, RZ, -R41 ;  /* 0x000000ffff29b224 */ /* 0x000fe200078e0a29 */
[----:B------:R-:W-:Y:S01]  /*1fd0*/  SHF.R.S32.HI R10, RZ, 0x2, R2 ;  /* 0x00000002ff0a7819 */ /* 0x000fe20000011402 */
[--C-:B------:R-:W-:Y:S01]  /*1fe0*/  @!P1 IMAD.IADD R63, R63, 0x1, -R4.reuse ;  /* 0x000000013f3f9824 */ /* 0x100fe200078e0a04 */
[----:B------:R-:W-:Y:S01]  /*1ff0*/  LOP3.LUT R2, RZ, R53, RZ, 0x33, !PT ;  /* 0x00000035ff027212 */ /* 0x000fe200078e33ff */
[----:B------:R-:W-:Y:S01]  /*2000*/  @!P5 IMAD.MOV R57, RZ, RZ, -R57 ;  /* 0x000000ffff39d224 */ /* 0x000fe200078e0a39 */
[----:B------:R-:W-:Y:S01]  /*2010*/  ISETP.GE.AND P5, PT, R30, RZ, PT ;  /* 0x000000ff1e00720c */ /* 0x000fe20003fa6270 */
[--C-:B------:R-:W-:Y:S01]  /*2020*/  @!P6 IMAD.IADD R67, R67, 0x1, -R4.reuse ;  /* 0x000000014343e824 */ /* 0x100fe200078e0a04 */
[----:B------:R-:W-:Y:S01]  /*2030*/  ISETP.NE.AND P6, PT, R53, RZ, PT ;  /* 0x000000ff3500720c */ /* 0x000fe20003fc5270 */
[--C-:B------:R-:W-:Y:S01]  /*2040*/  @!P0 IMAD.IADD R61, R61, 0x1, -R4.reuse ;  /* 0x000000013d3d8824 */ /* 0x100fe200078e0a04 */
[----:B------:R-:W-:Y:S01]  /*2050*/  SGXT R10, R10, 0x1 ;  /* 0x000000010a0a781a */ /* 0x000fe20000000200 */
[--C-:B------:R-:W-:Y:S01]  /*2060*/  @!P4 IMAD.IADD R69, R69, 0x1, -R4.reuse ;  /* 0x000000014545c824 */ /* 0x100fe200078e0a04 */
[----:B------:R-:W-:Y:S01]  /*2070*/  SEL R15, R2, R15, !P6 ;  /* 0x0000000f020f7207 */ /* 0x000fe20007000000 */
[----:B------:R-:W-:Y:S01]  /*2080*/  @!P2 IMAD.IADD R65, R65, 0x1, -R4 ;  /* 0x000000014141a824 */ /* 0x000fe200078e0a04 */
[----:B------:R-:W-:Y:S01]  /*2090*/  ISETP.GE.AND P0, PT, R32, RZ, PT ;  /* 0x000000ff2000720c */ /* 0x000fe20003f06270 */
[----:B------:R-:W-:Y:S01]  /*20a0*/  IMAD R3, R3, UR34, RZ ;  /* 0x0000002203037c24 */ /* 0x000fe2000f8e02ff */
[----:B------:R-:W-:Y:S01]  /*20b0*/  ISETP.GE.AND P1, PT, R34, RZ, PT ;  /* 0x000000ff2200720c */ /* 0x000fe20003f26270 */
[----:B------:R-:W-:Y:S01]  /*20c0*/  IMAD R15, R15, UR35, RZ ;  /* 0x000000230f0f7c24 */ /* 0x000fe2000f8e02ff */
[----:B------:R-:W-:Y:S01]  /*20d0*/  ISETP.GE.AND P4, PT, R36, RZ, PT ;  /* 0x000000ff2400720c */ /* 0x000fe20003f86270 */
[----:B------:R-:W-:Y:S01]  /*20e0*/  @!P5 IMAD.MOV R59, RZ, RZ, -R59 ;  /* 0x000000ffff3bd224 */ /* 0x000fe200078e0a3b */
[----:B------:R-:W-:-:S02]  /*20f0*/  ISETP.GE.AND P2, PT, R8, RZ, PT ;  /* 0x000000ff0800720c */ /* 0x000fc40003f46270 */
[----:B------:R-:W-:Y:S02]  /*2100*/  ISETP.GE.AND P3, PT, R18, RZ, PT ;  /* 0x000000ff1200720c */ /* 0x000fe40003f66270 */
[----:B------:R-:W-:Y:S02]  /*2110*/  LOP3.LUT R71, R10, 0x90, RZ, 0xc0, !PT ;  /* 0x000000900a477812 */ /* 0x000fe400078ec0ff */
[C---:B------:R-:W-:Y:S01]  /*2120*/  SEL R23, R2.reuse, R23, !P6 ;  /* 0x0000001702177207 */ /* 0x040fe20007000000 */
[----:B------:R-:W-:Y:S01]  /*2130*/  @!P0 IMAD.MOV R61, RZ, RZ, -R61 ;  /* 0x000000ffff3d8224 */ /* 0x000fe200078e0a3d */
[----:B------:R-:W-:Y:S01]  /*2140*/  LOP3.LUT R71, R71, 0x260, R6, 0xf8, !PT ;  /* 0x0000026047477812 */ /* 0x000fe200078ef806 */
[----:B------:R-:W-:Y:S01]  /*2150*/  @!P1 IMAD.MOV R63, RZ, RZ, -R63 ;  /* 0x000000ffff3f9224 */ /* 0x000fe200078e0a3f */
[----:B------:R-:W-:Y:S01]  /*2160*/  IADD3 R6, P5, R15, UR32, RZ ;  /* 0x000000200f067c10 */ /* 0x000fe2000ffbe0ff */
[----:B------:R-:W-:Y:S01]  /*2170*/  IMAD R4, R23, UR35, RZ ;  /* 0x0000002317047c24 */ /* 0x000fe2000f8e02ff */
[C---:B------:R-:W-:Y:S01]  /*2180*/  SEL R17, R2.reuse, R17, !P6 ;  /* 0x0000001102117207 */ /* 0x040fe20007000000 */
[----:B------:R-:W-:Y:S01]  /*2190*/  @!P4 IMAD.MOV R65, RZ, RZ, -R65 ;  /* 0x000000ffff41c224 */ /* 0x000fe200078e0a41 */
[C---:B------:R-:W-:Y:S01]  /*21a0*/  SEL R21, R2.reuse, R21, !P6 ;  /* 0x0000001502157207 */ /* 0x040fe20007000000 */
[----:B------:R-:W-:Y:S01]  /*21b0*/  @!P2 IMAD.MOV R67, RZ, RZ, -R67 ;  /* 0x000000ffff43a224 */ /* 0x000fe200078e0a43 */
[----:B------:R-:W-:Y:S01]  /*21c0*/  SEL R19, R2, R19, !P6 ;  /* 0x0000001302137207 */ /* 0x000fe20007000000 */
[----:B------:R-:W-:Y:S01]  /*21d0*/  @!P3 IMAD.MOV R69, RZ, RZ, -R69 ;  /* 0x000000ffff45b224 */ /* 0x000fe200078e0a45 */
[----:B------:R-:W-:Y:S01]  /*21e0*/  R2UR UR6, R6 ;  /* 0x00000000060672ca */ /* 0x000fe200000e0000 */
[----:B------:R-:W-:Y:S01]  /*21f0*/  IMAD R17, R17, UR35, RZ ;  /* 0x0000002311117c24 */ /* 0x000fe2000f8e02ff */
[----:B------:R-:W-:Y:S01]  /*2200*/  SEL R25, R2, R25, !P6 ;  /* 0x0000001902197207 */ /* 0x000fe20007000000 */
[----:B------:R-:W-:Y:S01]  /*2210*/  IMAD R21, R21, UR35, RZ ;  /* 0x0000002315157c24 */ /* 0x000fe2000f8e02ff */
[----:B------:R-:W-:Y:S01]  /*2220*/  IADD3 R6, P2, R4, UR32, RZ ;  /* 0x0000002004067c10 */ /* 0x000fe2000ff5e0ff */
[----:B------:R-:W-:Y:S01]  /*2230*/  IMAD R19, R19, UR35, RZ ;  /* 0x0000002313137c24 */ /* 0x000fe2000f8e02ff */
[----:B------:R-:W-:-:S02]  /*2240*/  SEL R31, R2, R31, !P6 ;  /* 0x0000001f021f7207 */ /* 0x000fc40007000000 */
[C---:B------:R-:W-:Y:S02]  /*2250*/  SEL R37, R2.reuse, R37, !P6 ;  /* 0x0000002502257207 */ /* 0x040fe40007000000 */
[C---:B------:R-:W-:Y:S01]  /*2260*/  SEL R5, R2.reuse, R5, !P6 ;  /* 0x0000000502057207 */ /* 0x040fe20007000000 */
[----:B------:R-:W-:Y:S01]  /*2270*/  IMAD R31, R31, UR35, RZ ;  /* 0x000000231f1f7c24 */ /* 0x000fe2000f8e02ff */
        /* <DEDUP_REMOVED lines=42> */
[----:B------:R-:W-:Y:S01]  /*2520*/  SEL R67, R2, R67, !P6 ;  /* 0x0000004302437207 */ /* 0x000fe20007000000 */
[----:B------:R-:W-:Y:S01]  /*2530*/  IMAD R63, R63, UR35, RZ ;  /* 0x000000233f3f7c24 */ /* 0x000fe2000f8e02ff */
[----:B------:R-:W-:Y:S01]  /*2540*/  R2UR UR10, R6 ;  /* 0x00000000060a72ca */ /* 0x000fe200000e0000 */
[----:B------:R-:W-:Y:S01]  /*2550*/  IMAD R6, R25, UR35, RZ ;  /* 0x0000002319067c24 */ /* 0x000fe2000f8e02ff */
[----:B------:R-:W-:Y:S01]  /*2560*/  SEL R2, R2, R69, !P6 ;  /* 0x0000004502027207 */ /* 0x000fe20007000000 */
[----:B------:R-:W-:Y:S01]  /*2570*/  IMAD R65, R65, UR35, RZ ;  /* 0x0000002341417c24 */ /* 0x000fe2000f8e02ff */
[----:B------:R-:W-:Y:S01]  /*2580*/  IADD3 R12, P6, R17, UR32, RZ ;  /* 0x00000020110c7c10 */ /* 0x000fe2000ffde0ff */
[----:B------:R-:W-:Y:S01]  /*2590*/  IMAD R67, R67, UR35, RZ ;  /* 0x0000002343437c24 */ /* 0x000fe2000f8e02ff */
[----:B------:R-:W-:Y:S01]  /*25a0*/  IADD3 R8, P1, R21, UR32, RZ ;  /* 0x0000002015087c10 */ /* 0x000fe2000ff3e0ff */
[----:B------:R-:W-:Y:S01]  /*25b0*/  IMAD R2, R2, UR35, RZ ;  /* 0x0000002302027c24 */ /* 0x000fe2000f8e02ff */
[----:B------:R-:W-:Y:S01]  /*25c0*/  SHF.R.S32.HI R25, RZ, 0x1f, R17 ;  /* 0x0000001fff197819 */ /* 0x000fe20000011411 */
[----:B------:R-:W-:Y:S01]  /*25d0*/  ULDC.64 UR34, c[0x0][0x210] ;  /* 0x0000840000227ab9 */ /* 0x000fe20000000a00 */
[----:B------:R-:W-:-:S02]  /*25e0*/  SHF.R.S32.HI R22, RZ, 0x1f, R4 ;  /* 0x0000001fff167819 */ /* 0x000fc40000011404 */
[----:B------:R-:W-:Y:S02]  /*25f0*/  CS2R R68, SRZ ;  /* 0x0000000000447805 */ /* 0x000fe4000001ff00 */
[----:B------:R-:W-:Y:S02]  /*2600*/  IADD3 R10, P0, R19, UR32, RZ ;  /* 0x00000020130a7c10 */ /* 0x000fe4000ff1e0ff */
[----:B------:R-:W-:Y:S02]  /*2610*/  SHF.R.S32.HI R26, RZ, 0x1f, R15 ;  /* 0x0000001fff1a7819 */ /* 0x000fe4000001140f */
[----:B------:R-:W-:Y:S02]  /*2620*/  SHF.R.S32.HI R23, RZ, 0x1f, R21 ;  /* 0x0000001fff177819 */ /* 0x000fe40000011415 */
[----:B------:R-:W-:Y:S02]  /*2630*/  R2UR UR9, R8 ;  /* 0x00000000080972ca */ /* 0x000fe400000e0000 */
[----:B------:R-:W-:-:S02]  /*2640*/  IADD3 R14, P3, R6, UR32, RZ ;  /* 0x00000020060e7c10 */ /* 0x000fc4000ff7e0ff */
[----:B------:R-:W-:Y:S02]  /*2650*/  IADD3.X R25, R25, UR33, RZ, P6, !PT ;  /* 0x0000002119197c10 */ /* 0x000fe4000b7fe4ff */
[----:B------:R-:W-:Y:S02]  /*2660*/  SHF.R.S32.HI R21, RZ, 0x1f, R6 ;  /* 0x0000001fff157819 */ /* 0x000fe40000011406 */
[----:B------:R-:W-:Y:S02]  /*2670*/  IADD3.X R22, R22, UR33, RZ, P2, !PT ;  /* 0x0000002116167c10 */ /* 0x000fe400097fe4ff */
[----:B------:R-:W-:Y:S02]  /*2680*/  IADD3 R8, P6, R31, UR32, RZ ;  /* 0x000000201f087c10 */ /* 0x000fe4000ffde0ff */
[----:B------:R-:W-:Y:S02]  /*2690*/  IADD3 R6, P2, R37, UR32, RZ ;  /* 0x0000002025067c10 */ /* 0x000fe4000ff5e0ff */
[----:B------:R-:W-:-:S02]  /*26a0*/  SHF.R.S32.HI R18, RZ, 0x1f, R31 ;  /* 0x0000001fff127819 */ /* 0x000fc4000001141f */
[----:B------:R-:W-:Y:S02]  /*26b0*/  R2UR UR8, R10 ;  /* 0x000000000a0872ca */ /* 0x000fe400000e0000 */
[----:B------:R-:W-:Y:S02]  /*26c0*/  IADD3.X R26, R26, UR33, RZ, P5, !PT ;  /* 0x000000211a1a7c10 */ /* 0x000fe4000affe4ff */
[----:B------:R-:W-:Y:S02]  /*26d0*/  IADD3 R10, P5, R29, UR32, RZ ;  /* 0x000000201d0a7c10 */ /* 0x000fe4000ffbe0ff */
[----:B------:R-:W-:Y:S02]  /*26e0*/  SHF.R.S32.HI R24, RZ, 0x1f, R19 ;  /* 0x0000001fff187819 */ /* 0x000fe40000011413 */
[----:B------:R-:W-:Y:S02]  /*26f0*/  R2UR UR11, R14 ;  /* 0x000000000e0b72ca */ /* 0x000fe400000e0000 */
[----:B------:R-:W-:-:S02]  /*2700*/  IADD3.X R21, R21, UR33, RZ, P3, !PT ;  /* 0x0000002115157c10 */ /* 0x000fc40009ffe4ff */
[----:B------:R-:W-:Y:S02]  /*2710*/  R2UR UR17, R6 ;  /* 0x00000000061172ca */ /* 0x000fe400000e0000 */
[----:B------:R-:W-:Y:S02]  /*2720*/  IADD3.X R18, R18, UR33, RZ, P6, !PT ;  /* 0x0000002112127c10 */ /* 0x000fe4000b7fe4ff */
[----:B------:R-:W-:Y:S02]  /*2730*/  IADD3 R4, P3, R39, UR32, RZ ;  /* 0x0000002027047c10 */ /* 0x000fe4000ff7e0ff */
[----:B------:R-:W-:Y:S02]  /*2740*/  IADD3 R6, P6, R45, UR32, RZ ;  /* 0x000000202d067c10 */ /* 0x000fe4000ffde0ff */
[----:B------:R-:W-:Y:S02]  /*2750*/  SHF.R.S32.HI R14, RZ, 0x1f, R39 ;  /* 0x0000001fff0e7819 */ /* 0x000fe40000011427 */
[----:B------:R-:W-:-:S02]  /*2760*/  CS2R R38, SRZ ;  /* 0x0000000000267805 */ /* 0x000fc4000001ff00 */
[----:B------:R-:W-:Y:S02]  /*2770*/  R2UR UR7, R12 ;  /* 0x000000000c0772ca */ /* 0x000fe400000e0000 */
[----:B------:R-:W-:Y:S02]  /*2780*/  R2UR UR13, R10 ;  /* 0x000000000a0d72ca */ /* 0x000fe400000e0000 */
[----:B------:R-:W-:Y:S02]  /*2790*/  IADD3.X R24, R24, UR33, RZ, P0, !PT ;  /* 0x0000002118187c10 */ /* 0x000fe400087fe4ff */
[----:B------:R-:W-:Y:S02]  /*27a0*/  IADD3 R12, P4, R27, UR32, RZ ;  /* 0x000000201b0c7c10 */ /* 0x000fe4000ff9e0ff */
[----:B------:R-:W-:Y:S02]  /*27b0*/  R2UR UR14, R8 ;  /* 0x00000000080e72ca */ /* 0x000fe400000e0000 */
[----:B------:R-:W-:-:S02]  /*27c0*/  IADD3 R10, P0, R33, UR32, RZ ;  /* 0x00000020210a7c10 */ /* 0x000fc4000ff1e0ff */
[----:B------:R-:W-:Y:S02]  /*27d0*/  IADD3.X R23, R23, UR33, RZ, P1, !PT ;  /* 0x0000002117177c10 */ /* 0x000fe40008ffe4ff */
[----:B------:R-:W-:Y:S02]  /*27e0*/  SHF.R.S32.HI R20, RZ, 0x1f, R27 ;  /* 0x0000001fff147819 */ /* 0x000fe4000001141b */
[----:B------:R-:W-:Y:S02]  /*27f0*/  SHF.R.S32.HI R17, RZ, 0x1f, R33 ;  /* 0x0000001fff117819 */ /* 0x000fe40000011421 */
[----:B------:R-:W-:Y:S02]  /*2800*/  CS2R R32, SRZ ;  /* 0x0000000000207805 */ /* 0x000fe4000001ff00 */
[----:B------:R-:W-:Y:S02]  /*2810*/  IADD3 R8, P1, R35, UR32, RZ ;  /* 0x0000002023087c10 */ /* 0x000fe4000ff3e0ff */
[----:B------:R-:W-:-:S02]  /*2820*/  SHF.R.S32.HI R19, RZ, 0x1f, R29 ;  /* 0x0000001fff137819 */ /* 0x000fc4000001141d */
[----:B------:R-:W-:Y:S02]  /*2830*/  R2UR UR21, R6 ;  /* 0x00000000061572ca */ /* 0x000fe400000e0000 */
[----:B------:R-:W-:Y:S02]  /*2840*/  IADD3.X R14, R14, UR33, RZ, P3, !PT ;  /* 0x000000210e0e7c10 */ /* 0x000fe40009ffe4ff */
[----:B------:R-:W-:Y:S02]  /*2850*/  IADD3 R6, P3, R55, UR32, RZ ;  /* 0x0000002037067c10 */ /* 0x000fe4000ff7e0ff */
[----:B------:R-:W-:Y:S02]  /*2860*/  R2UR UR12, R12 ;  /* 0x000000000c0c72ca */ /* 0x000fe400000e0000 */
[----:B------:R-:W-:Y:S02]  /*2870*/  R2UR UR15, R10 ;  /* 0x000000000a0f72ca */ /* 0x000fe400000e0000 */
[----:B------:R-:W-:-:S02]  /*2880*/  R2UR UR18, R4 ;  /* 0x00000000041272ca */ /* 0x000fc400000e0000 */
[----:B------:R-:W-:Y:S02]  /*2890*/  IADD3.X R20, R20, UR33, RZ, P4, !PT ;  /* 0x0000002114147c10 */ /* 0x000fe4000a7fe4ff */
[----:B------:R-:W-:Y:S02]  /*28a0*/  IADD3.X R17, R17, UR33, RZ, P0, !PT ;  /* 0x0000002111117c10 */ /* 0x000fe400087fe4ff */
[----:B------:R-:W-:Y:S02]  /*28b0*/  R2UR UR16, R8 ;  /* 0x00000000081072ca */ /* 0x000fe400000e0000 */
[----:B------:R-:W-:Y:S02]  /*28c0*/  IADD3 R10, P4, R41, UR32, RZ ;  /* 0x00000020290a7c10 */ /* 0x000fe4000ff9e0ff */
[----:B------:R-:W-:Y:S02]  /*28d0*/  IADD3.X R19, R19, UR33, RZ, P5, !PT ;  /* 0x0000002113137c10 */ /* 0x000fe4000affe4ff */
[----:B------:R-:W-:-:S02]  /*28e0*/  IADD3 R4, P0, R47, UR32, RZ ;  /* 0x000000202f047c10 */ /* 0x000fc4000ff1e0ff */
[----:B------:R-:W-:Y:S02]  /*28f0*/  SHF.R.S32.HI R12, RZ, 0x1f, R41 ;  /* 0x0000001fff0c7819 */ /* 0x000fe40000011429 */
[----:B------:R-:W-:Y:S02]  /*2900*/  CS2R R40, SRZ ;  /* 0x0000000000287805 */ /* 0x000fe4000001ff00 */
[----:B------:R-:W-:Y:S02]  /*2910*/  IADD3 R8, P5, R43, UR32, RZ ;  /* 0x000000202b087c10 */ /* 0x000fe4000ffbe0ff */
[----:B------:R-:W-:Y:S02]  /*2920*/  SHF.R.S32.HI R15, RZ, 0x1f, R37 ;  /* 0x0000001fff0f7819 */ /* 0x000fe40000011425 */
[----:B------:R-:W-:Y:S02]  /*2930*/  CS2R R36, SRZ ;  /* 0x0000000000247805 */ /* 0x000fe4000001ff00 */
[----:B------:R-:W-:-:S02]  /*2940*/  R2UR UR25, R6 ;  /* 0x00000000061972ca */ /* 0x000fc400000e0000 */
[----:B------:R-:W-:Y:S02]  /*2950*/  SHF.R.S32.HI R6, RZ, 0x1f, R43 ;  /* 0x0000001fff067819 */ /* 0x000fe4000001142b */
[----:B------:R-:W-:Y:S02]  /*2960*/  CS2R R42, SRZ ;  /* 0x00000000002a7805 */ /* 0x000fe4000001ff00 */
[----:B------:R-:W-:Y:S02]  /*2970*/  R2UR UR22, R4 ;  /* 0x00000000041672ca */ /* 0x000fe400000e0000 */
[----:B------:R-:W-:Y:S02]  /*2980*/  IADD3.X R12, R12, UR33, RZ, P4, !PT ;  /* 0x000000210c0c7c10 */ /* 0x000fe4000a7fe4ff */
[----:B------:R-:W-:Y:S02]  /*2990*/  R2UR UR20, R8 ;  /* 0x00000000081472ca */ /* 0x000fe400000e0000 */
[----:B------:R-:W-:-:S02]  /*29a0*/  IADD3.X R15, R15, UR33, RZ, P2, !PT ;  /* 0x000000210f0f7c10 */ /* 0x000fc400097fe4ff */
[----:B------:R-:W-:Y:S02]  /*29b0*/  IADD3 R4, P4, R57, UR32, RZ ;  /* 0x0000002039047c10 */ /* 0x000fe4000ff9e0ff */
[----:B------:R-:W-:Y:S02]  /*29c0*/  IADD3 R8, P2, R51, UR32, RZ ;  /* 0x0000002033087c10 */ /* 0x000fe4000ff5e0ff */
[----:B------:R-:W-:Y:S02]  /*29d0*/  IADD3.X R6, R6, UR33, RZ, P5, !PT ;  /* 0x0000002106067c10 */ /* 0x000fe4000affe4ff */
[----:B------:R-:W-:Y:S02]  /*29e0*/  SHF.R.S32.HI R51, RZ, 0x1f, R51 ;  /* 0x0000001fff337819 */ /* 0x000fe40000011433 */
[----:B------:R-:W-:Y:S02]  /*29f0*/  SHF.R.S32.HI R16, RZ, 0x1f, R35 ;  /* 0x0000001fff107819 */ /* 0x000fe40000011423 */
[----:B------:R-:W-:-:S02]  /*2a00*/  CS2R R34, SRZ ;  /* 0x0000000000227805 */ /* 0x000fc4000001ff00 */
[----:B------:R-:W-:Y:S02]  /*2a10*/  R2UR UR26, R4 ;  /* 0x00000000041a72ca */ /* 0x000fe400000e0000 */
[----:B------:R-:W-:Y:S02]  /*2a20*/  SHF.R.S32.HI R4, RZ, 0x1f, R45 ;  /* 0x0000001fff047819 */ /* 0x000fe4000001142d */
[----:B------:R-:W-:Y:S02]  /*2a30*/  CS2R R44, SRZ ;  /* 0x00000000002c7805 */ /* 0x000fe4000001ff00 */
[----:B------:R-:W-:Y:S02]  /*2a40*/  R2UR UR51, R6 ;  /* 0x00000000063372ca */ /* 0x000fe400000e0000 */
[----:B------:R-:W-:Y:S02]  /*2a50*/  IADD3.X R6, R51, UR33, RZ, P2, !PT ;  /* 0x0000002133067c10 */ /* 0x000fe400097fe4ff */
[----:B------:R-:W-:-:S02]  /*2a60*/  CS2R R50, SRZ ;  /* 0x0000000000327805 */ /* 0x000fc4000001ff00 */
[----:B------:R-:W-:Y:S02]  /*2a70*/  R2UR UR19, R10 ;  /* 0x000000000a1372ca */ /* 0x000fe400000e0000 */
[----:B------:R-:W-:Y:S02]  /*2a80*/  IADD3.X R16, R16, UR33, RZ, P1, !PT ;  /* 0x0000002110107c10 */ /* 0x000fe40008ffe4ff */
[----:B------:R-:W-:Y:S02]  /*2a90*/  IADD3 R10, P1, R49, UR32, RZ ;  /* 0x00000020310a7c10 */ /* 0x000fe4000ff3e0ff */
[----:B------:R-:W-:Y:S02]  /*2aa0*/  IADD3.X R4, R4, UR33, RZ, P6, !PT ;  /* 0x0000002104047c10 */ /* 0x000fe4000b7fe4ff */
[----:B------:R-:W-:Y:S02]  /*2ab0*/  SHF.R.S32.HI R55, RZ, 0x1f, R55 ;  /* 0x0000001fff377819 */ /* 0x000fe40000011437 */
[----:B------:R-:W-:-:S02]  /*2ac0*/  R2UR UR55, R6 ;  /* 0x00000000063772ca */ /* 0x000fc400000e0000 */
[----:B------:R-:W-:Y:S02]  /*2ad0*/  IADD3 R29, P6, R61, UR32, RZ ;  /* 0x000000203d1d7c10 */ /* 0x000fe4000ffde0ff */
[----:B------:R-:W-:Y:S02]  /*2ae0*/  SHF.R.S32.HI R6, RZ, 0x1f, R61 ;  /* 0x0000001fff067819 */ /* 0x000fe4000001143d */
[----:B------:R-:W-:Y:S02]  /*2af0*/  CS2R R60, SRZ ;  /* 0x00000000003c7805 */ /* 0x000fe4000001ff00 */
[----:B------:R-:W-:Y:S02]  /*2b00*/  R2UR UR23, R10 ;  /* 0x000000000a1772ca */ /* 0x000fe400000e0000 */
[----:B------:R-:W-:Y:S02]  /*2b10*/  R2UR UR52, R4 ;  /* 0x00000000043472ca */ /* 0x000fe400000e0000 */
[----:B------:R-:W-:-:S02]  /*2b20*/  SHF.R.S32.HI R10, RZ, 0x1f, R47 ;  /* 0x0000001fff0a7819 */ /* 0x000fc4000001142f */
[----:B------:R-:W-:Y:S02]  /*2b30*/  CS2R R46, SRZ ;  /* 0x00000000002e7805 */ /* 0x000fe4000001ff00 */
[----:B------:R-:W-:Y:S02]  /*2b40*/  IADD3.X R4, R55, UR33, RZ, P3, !PT ;  /* 0x0000002137047c10 */ /* 0x000fe40009ffe4ff */
[----:B------:R-:W-:Y:S02]  /*2b50*/  IADD3.X R6, R6, UR33, RZ, P6, !PT ;  /* 0x0000002106067c10 */ /* 0x000fe4000b7fe4ff */
[----:B------:R-:W-:Y:S02]  /*2b60*/  IADD3 R125, P6, R5, UR32, RZ ;  /* 0x00000020057d7c10 */ /* 0x000fe4000ffde0ff */
[----:B------:R-:W-:Y:S02]  /*2b70*/  SHF.R.S32.HI R5, RZ, 0x1f, R5 ;  /* 0x0000001fff057819 */ /* 0x000fe40000011405 */
[----:B------:R-:W-:-:S02]  /*2b80*/  IADD3.X R10, R10, UR33, RZ, P0, !PT ;  /* 0x000000210a0a7c10 */ /* 0x000fc400087fe4ff */
[----:B------:R-:W-:Y:S02]  /*2b90*/  R2UR UR56, R4 ;  /* 0x00000000043872ca */ /* 0x000fe400000e0000 */
[----:B------:R-:W-:Y:S02]  /*2ba0*/  IADD3 R28, P0, R63, UR32, RZ ;  /* 0x000000203f1c7c10 */ /* 0x000fe4000ff1e0ff */
[----:B------:R-:W-:Y:S02]  /*2bb0*/  SHF.R.S32.HI R4, RZ, 0x1f, R63 ;  /* 0x0000001fff047819 */ /* 0x000fe4000001143f */
[----:B------:R-:W-:Y:S02]  /*2bc0*/  CS2R R62, SRZ ;  /* 0x00000000003e7805 */ /* 0x000fe4000001ff00 */
[----:B------:R-:W-:Y:S02]  /*2bd0*/  IADD3.X R107, R5, UR33, RZ, P6, !PT ;  /* 0x00000021056b7c10 */ /* 0x000fe4000b7fe4ff */
[----:B------:R-:W-:-:S02]  /*2be0*/  R2UR UR24, R8 ;  /* 0x00000000081872ca */ /* 0x000fc400000e0000 */
[C---:B------:R-:W-:Y:S02]  /*2bf0*/  IADD3 R90, P6, R3.reuse, UR34, RZ ;  /* 0x00000022035a7c10 */ /* 0x040fe4000ffde0ff */
[----:B------:R-:W-:Y:S02]  /*2c00*/  SHF.R.S32.HI R8, RZ, 0x1f, R49 ;  /* 0x0000001fff087819 */ /* 0x000fe40000011431 */
[----:B------:R-:W-:Y:S02]  /*2c10*/  CS2R R48, SRZ ;  /* 0x0000000000307805 */ /* 0x000fe4000001ff00 */
[----:B------:R-:W-:Y:S02]  /*2c20*/  IADD3.X R4, R4, UR33, RZ, P0, !PT ;  /* 0x0000002104047c10 */ /* 0x000fe400087fe4ff */
[----:B------:R-:W-:Y:S02]  /*2c30*/  LEA.HI.X.SX32 R111, R3, UR35, 0x1, P6 ;  /* 0x00000023036f7c11 */ /* 0x000fe4000b0f0eff */
[----:B------:R-:W-:-:S02]  /*2c40*/  IADD3.X R8, R8, UR33, RZ, P1, !PT ;  /* 0x0000002108087c10 */ /* 0x000fc40008ffe4ff */
[----:B------:R-:W-:Y:S02]  /*2c50*/  R2UR UR60, R4 ;  /* 0x00000000043c72ca */ /* 0x000fe400000e0000 */
[----:B------:R-:W-:Y:S02]  /*2c60*/  R2UR UR35, R54 ;  /* 0x00000000362372ca */ /* 0x000fe400000e0000 */
[----:B------:R-:W-:Y:S02]  /*2c70*/  IADD3 R27, P1, R65, UR32, RZ ;  /* 0x00000020411b7c10 */ /* 0x000fe4000ff3e0ff */
[----:B------:R-:W-:Y:S02]  /*2c80*/  SHF.R.S32.HI R4, RZ, 0x1f, R65 ;  /* 0x0000001fff047819 */ /* 0x000fe40000011441 */
[----:B------:R-:W-:Y:S02]  /*2c90*/  CS2R R64, SRZ ;  /* 0x0000000000407805 */ /* 0x000fe4000001ff00 */
[----:B------:R-:W-:-:S02]  /*2ca0*/  R2UR UR53, R10 ;  /* 0x000000000a3572ca */ /* 0x000fc400000e0000 */
[----:B------:R-:W-:Y:S02]  /*2cb0*/  R2UR UR54, R8 ;  /* 0x00000000083672ca */ /* 0x000fe400000e0000 */
[----:B------:R-:W-:Y:S02]  /*2cc0*/  IADD3 R30, P5, R59, UR32, RZ ;  /* 0x000000203b1e7c10 */ /* 0x000fe4000ffbe0ff */
[----:B------:R-:W-:Y:S01]  /*2cd0*/  SHF.R.S32.HI R10, RZ, 0x1f, R57 ;  /* 0x0000001fff0a7819 */ /* 0x000fe20000011439 */
[----:B------:R-:W-:Y:S01]  /*2ce0*/  USHF.R.S32.HI UR34, URZ, 0x1f, UR35 ;  /* 0x0000001f3f227899 */ /* 0x000fe20008011423 */
[----:B------:R-:W-:Y:S02]  /*2cf0*/  SHF.R.S32.HI R8, RZ, 0x1f, R59 ;  /* 0x0000001fff087819 */ /* 0x000fe4000001143b */
[----:B------:R-:W-:Y:S02]  /*2d00*/  CS2R R56, SRZ ;  /* 0x0000000000387805 */ /* 0x000fe4000001ff00 */
[----:B------:R-:W-:Y:S01]  /*2d10*/  IADD3.X R4, R4, UR33, RZ, P1, !PT ;  /* 0x0000002104047c10 */ /* 0x000fe20008ffe4ff */
[----:B------:R-:W-:Y:S01]  /*2d20*/  ULEA.HI UR34, UR34, UR35, URZ, 0x5 ;  /* 0x0000002322227291 */ /* 0x000fe2000f8f283f */
[----:B------:R-:W-:-:S02]  /*2d30*/  IADD3.X R10, R10, UR33, RZ, P4, !PT ;  /* 0x000000210a0a7c10 */ /* 0x000fc4000a7fe4ff */
[----:B------:R-:W-:Y:S02]  /*2d40*/  CS2R R58, SRZ ;  /* 0x00000000003a7805 */ /* 0x000fe4000001ff00 */
[----:B------:R-:W-:Y:S01]  /*2d50*/  IADD3.X R8, R8, UR33, RZ, P5, !PT ;  /* 0x0000002108087c10 */ /* 0x000fe2000affe4ff */
[----:B------:R-:W-:Y:S01]  /*2d60*/  USHF.R.S32.HI UR34, URZ, 0x5, UR34 ;  /* 0x000000053f227899 */ /* 0x000fe20008011422 */
[----:B------:R-:W-:Y:S02]  /*2d70*/  R2UR UR59, R6 ;  /* 0x00000000063b72ca */ /* 0x000fe400000e0000 */
[----:B------:R-:W-:Y:S02]  /*2d80*/  R2UR UR61, R4 ;  /* 0x00000000043d72ca */ /* 0x000fe400000e0000 */
[----:B------:R-:W-:Y:S02]  /*2d90*/  IADD3 R101, P0, R7, UR32, RZ ;  /* 0x0000002007657c10 */ /* 0x000fe4000ff1e0ff */
[----:B------:R-:W-:-:S02]  /*2da0*/  IADD3 R102, P1, R9, UR32, RZ ;  /* 0x0000002009667c10 */ /* 0x000fc4000ff3e0ff */
[----:B------:R-:W-:Y:S02]  /*2db0*/  IADD3 R103, P2, R11, UR32, RZ ;  /* 0x000000200b677c10 */ /* 0x000fe4000ff5e0ff */
[----:B------:R-:W-:Y:S02]  /*2dc0*/  IADD3 R104, P3, R13, UR32, RZ ;  /* 0x000000200d687c10 */ /* 0x000fe4000ff7e0ff */
[----:B------:R-:W-:Y:S02]  /*2dd0*/  IADD3 R105, P4, R67, UR32, RZ ;  /* 0x0000002043697c10 */ /* 0x000fe4000ff9e0ff */
[----:B------:R-:W-:Y:S01]  /*2de0*/  IADD3 R106, P5, R2, UR32, RZ ;  /* 0x00000020026a7c10 */ /* 0x000fe2000ffbe0ff */
[----:B------:R-:W-:Y:S01]  /*2df0*/  ULDC UR32, c[0x0][0x23c] ;  /* 0x00008f0000207ab9 */ /* 0x000fe20000000800 */
[----:B------:R-:W-:Y:S01]  /*2e00*/  SHF.R.S32.HI R7, RZ, 0x1f, R7 ;  /* 0x0000001fff077819 */ /* 0x000fe20000011407 */
[----:B------:R-:W-:Y:S01]  /*2e10*/  IMAD R124, R96, UR32, RZ ;  /* 0x00000020607c7c24 */ /* 0x000fe2000f8e02ff */
[----:B------:R-:W-:Y:S01]  /*2e20*/  SHF.R.S32.HI R9, RZ, 0x1f, R9 ;  /* 0x0000001fff097819 */ /* 0x000fe20000011409 */
[----:B------:R-:W-:Y:S01]  /*2e30*/  USHF.L.U32 UR32, UR32, 0x5, URZ ;  /* 0x0000000520207899 */ /* 0x000fe2000800063f */
[----:B------:R-:W-:-:S02]  /*2e40*/  SHF.R.S32.HI R11, RZ, 0x1f, R11 ;  /* 0x0000001fff0b7819 */ /* 0x000fc4000001140b */
[----:B------:R-:W-:Y:S02]  /*2e50*/  SHF.R.S32.HI R13, RZ, 0x1f, R13 ;  /* 0x0000001fff0d7819 */ /* 0x000fe4000001140d */
[----:B------:R-:W-:Y:S02]  /*2e60*/  SHF.R.S32.HI R67, RZ, 0x1f, R67 ;  /* 0x0000001fff437819 */ /* 0x000fe40000011443 */
[----:B------:R-:W-:Y:S02]  /*2e70*/  SHF.R.S32.HI R2, RZ, 0x1f, R2 ;  /* 0x0000001fff027819 */ /* 0x000fe40000011402 */
[----:B------:R-:W-:Y:S02]  /*2e80*/  IADD3.X R109, R7, UR33, RZ, P0, !PT ;  /* 0x00000021076d7c10 */ /* 0x000fe400087fe4ff */
[----:B------:R-:W-:Y:S02]  /*2e90*/  IADD3.X R113, R9, UR33, RZ, P1, !PT ;  /* 0x0000002109717c10 */ /* 0x000fe40008ffe4ff */
[----:B------:R-:W-:-:S02]  /*2ea0*/  IADD3.X R115, R11, UR33, RZ, P2, !PT ;  /* 0x000000210b737c10 */ /* 0x000fc400097fe4ff */
[----:B------:R-:W-:Y:S02]  /*2eb0*/  IADD3.X R117, R13, UR33, RZ, P3, !PT ;  /* 0x000000210d757c10 */ /* 0x000fe40009ffe4ff */
[----:B------:R-:W-:Y:S02]  /*2ec0*/  IADD3.X R119, R67, UR33, RZ, P4, !PT ;  /* 0x0000002143777c10 */ /* 0x000fe4000a7fe4ff */
[----:B------:R-:W-:Y:S02]  /*2ed0*/  CS2R R66, SRZ ;  /* 0x0000000000427805 */ /* 0x000fe4000001ff00 */
[----:B------:R-:W-:Y:S01]  /*2ee0*/  IADD3.X R121, R2, UR33, RZ, P5, !PT ;  /* 0x0000002102797c10 */ /* 0x000fe2000affe4ff */
[----:B------:R-:W-:Y:S01]  /*2ef0*/  ULDC UR33, c[0x0][0x230] ;  /* 0x00008c0000217ab9 */ /* 0x000fe20000000800 */
[----:B------:R-:W-:Y:S02]  /*2f00*/  LOP3.LUT R100, R71, 0x10, R100, 0x78, !PT ;  /* 0x0000001047647812 */ /* 0x000fe400078e7864 */
[----:B------:R-:W-:-:S02]  /*2f10*/  CS2R R70, SRZ ;  /* 0x0000000000467805 */ /* 0x000fc4000001ff00 */
[----:B------:R-:W-:Y:S02]  /*2f20*/  R2UR UR27, R30 ;  /* 0x000000001e1b72ca */ /* 0x000fe400000e0000 */
[----:B------:R-:W-:Y:S02]  /*2f30*/  CS2R R30, SRZ ;  /* 0x00000000001e7805 */ /* 0x000fe4000001ff00 */
[----:B------:R-:W-:Y:S01]  /*2f40*/  R2UR UR28, R29 ;  /* 0x000000001d1c72ca */ /* 0x000fe200000e0000 */
[----:B------:R-:W-:Y:S01]  /*2f50*/  IMAD.U32 R91, RZ, RZ, UR33 ;  /* 0x00000021ff5b7e24 */ /* 0x000fe2000f8e00ff */
[----:B------:R-:W-:Y:S02]  /*2f60*/  R2UR UR29, R28 ;  /* 0x000000001c1d72ca */ /* 0x000fe400000e0000 */
[----:B------:R-:W-:Y:S02]  /*2f70*/  CS2R R28, SRZ ;  /* 0x00000000001c7805 */ /* 0x000fe4000001ff00 */
[----:B------:R-:W-:-:S02]  /*2f80*/  R2UR UR36, R27 ;  /* 0x000000001b2472ca */ /* 0x000fc400000e0000 */
[----:B------:R-:W-:Y:S02]  /*2f90*/  R2UR UR37, R26 ;  /* 0x000000001a2572ca */ /* 0x000fe400000e0000 */
[----:B------:R-:W-:Y:S02]  /*2fa0*/  CS2R R26, SRZ ;  /* 0x00000000001a7805 */ /* 0x000fe4000001ff00 */
[----:B------:R-:W-:Y:S02]  /*2fb0*/  R2UR UR38, R25 ;  /* 0x00000000192672ca */ /* 0x000fe400000e0000 */
        /* <DEDUP_REMOVED lines=18> */
[----:B------:R-:W-:Y:S02]  /*30e0*/  CS2R R12, SRZ ;  /* 0x00000000000c7805 */ /* 0x000fe4000001ff00 */
[----:B------:R-:W-:Y:S02]  /*30f0*/  R2UR UR57, R10 ;  /* 0x000000000a3972ca */ /* 0x000fe400000e0000 */
[----:B------:R-:W-:-:S02]  /*3100*/  CS2R R10, SRZ ;  /* 0x00000000000a7805 */ /* 0x000fc4000001ff00 */
[----:B------:R-:W-:Y:S02]  /*3110*/  R2UR UR58, R8 ;  /* 0x00000000083a72ca */ /* 0x000fe400000e0000 */
[----:B------:R-:W-:Y:S02]  /*3120*/  CS2R R8, SRZ ;  /* 0x0000000000087805 */ /* 0x000fe4000001ff00 */
[----:B------:R-:W-:Y:S02]  /*3130*/  SHF.R.S32.HI R94, RZ, 0x1f, R124 ;  /* 0x0000001fff5e7819 */ /* 0x000fe4000001147c */
[C---:B------:R-:W-:Y:S02]  /*3140*/  LOP3.LUT R93, R99.reuse, 0x10, RZ, 0x3c, !PT ;  /* 0x00000010635d7812 */ /* 0x040fe400078e3cff */
[C---:B------:R-:W-:Y:S02]  /*3150*/  LOP3.LUT R92, R99.reuse, 0x20, RZ, 0x3c, !PT ;  /* 0x00000020635c7812 */ /* 0x040fe400078e3cff */
[----:B---3--:R-:W-:-:S07]  /*3160*/  LOP3.LUT R108, R99, 0x30, RZ, 0x3c, !PT ;  /* 0x00000030636c7812 */ /* 0x008fce00078e3cff */
.L_x_1:
[C---:B------:R-:W-:Y:S01]  /*3170*/  ISETP.GT.AND P0, PT, R91.reuse, RZ, PT ;  /* 0x000000ff5b00720c */ /* 0x040fe20003f04270 */
[----:B------:R-:W-:Y:S01]  /*3180*/  ULDC UR33, c[0x0][0x238] ;  /* 0x00008e0000217ab9 */ /* 0x000fe20000000800 */
[----:B------:R-:W-:Y:S02]  /*3190*/  ISETP.GT.AND P2, PT, R91, 0x1, PT ;  /* 0x000000015b00780c */ /* 0x000fe40003f44270 */
[----:B------:R-:W-:Y:S02]  /*31a0*/  IADD3 R4, P1, R90, UR33, RZ ;  /* 0x000000215a047c10 */ /* 0x000fe4000ff3e0ff */
[----:B------:R-:W-:Y:S02]  /*31b0*/  PRMT R76, RZ, 0x7610, R76 ;  /* 0x00007610ff4c7816 */ /* 0x000fe4000000004c */
[----:B------:R-:W-:Y:S01]  /*31c0*/  PRMT R78, RZ, 0x7610, R78 ;  /* 0x00007610ff4e7816 */ /* 0x000fe2000000004e */
[C---:B------:R-:W-:Y:S01]  /*31d0*/  IMAD.SHL.U32 R7, R110.reuse, 0x2, RZ ;  /* 0x000000026e077824 */ /* 0x040fe200078e00ff */
[C---:B------:R-:W-:Y:S01]  /*31e0*/  LEA.HI.X.SX32 R5, R110.reuse, R111, 0x1, P1 ;  /* 0x0000006f6e057211 */ /* 0x040fe200008f0eff */
[----:B------:R-:W-:-:S02]  /*31f0*/  IMAD R53, R110, 0x3, RZ ;  /* 0x000000036e357824 */ /* 0x000fc400078e02ff */
[----:B------:R-:W-:Y:S02]  /*3200*/  @P0 IMAD.MOV.U32 R2, RZ, RZ, R90 ;  /* 0x000000ffff020224 */ /* 0x000fe400078e005a */
[----:B------:R-:W-:Y:S01]  /*3210*/  @P0 IMAD.MOV.U32 R3, RZ, RZ, R111 ;  /* 0x000000ffff030224 */ /* 0x000fe200078e006f */
[C---:B------:R-:W-:Y:S01]  /*3220*/  ISETP.GT.AND P3, PT, R91.reuse, 0x2, PT ;  /* 0x000000025b00780c */ /* 0x040fe20003f64270 */
[----:B------:R-:W-:Y:S01]  /*3230*/  IMAD.SHL.U32 R54, R110, 0x4, RZ ;  /* 0x000000046e367824 */ /* 0x000fe200078e00ff */
[C---:B------:R-:W-:Y:S01]  /*3240*/  ISETP.GT.AND P4, PT, R91.reuse, 0x3, PT ;  /* 0x000000035b00780c */ /* 0x040fe20003f84270 */
[----:B------:R-:W2:Y:S01]  /*3250*/  @P2 LDG.E.U8 R78, desc[UR30][R4.64] ;  /* 0x0000001e044e2981 */ /* 0x000ea2000c1e1100 */
[----:B------:R-:W-:Y:S02]  /*3260*/  ISETP.GT.AND P5, PT, R91, 0x4, PT ;  /* 0x000000045b00780c */ /* 0x000fe40003fa4270 */
[-C--:B------:R-:W-:Y:S01]  /*3270*/  IADD3 R6, P2, R7, R90.reuse, RZ ;  /* 0x0000005a07067210 */ /* 0x080fe20007f5e0ff */
[----:B------:R1:W3:Y:S01]  /*3280*/  @P0 LDG.E.U8 R76, desc[UR30][R2.64] ;  /* 0x0000001e024c0981 */ /* 0x0002e2000c1e1100 */
[----:B------:R-:W-:-:S02]  /*3290*/  IADD3 R52, P1, R53, R90, RZ ;  /* 0x0000005a35347210 */ /* 0x000fc40007f3e0ff */
[----:B------:R-:W-:Y:S02]  /*32a0*/  PRMT R77, RZ, 0x7610, R77 ;  /* 0x00007610ff4d7816 */ /* 0x000fe4000000004d */
[----:B------:R-:W-:Y:S02]  /*32b0*/  PRMT R79, RZ, 0x7610, R79 ;  /* 0x00007610ff4f7816 */ /* 0x000fe4000000004f */
[----:B------:R-:W-:Y:S02]  /*32c0*/  PRMT R81, RZ, 0x7610, R81 ;  /* 0x00007610ff517816 */ /* 0x000fe40000000051 */
[----:B-1----:R-:W-:Y:S02]  /*32d0*/  IADD3 R2, P0, R54, R90, RZ ;  /* 0x0000005a36027210 */ /* 0x002fe40007f1e0ff */
[-C--:B------:R-:W-:Y:S02]  /*32e0*/  LEA.HI.X.SX32 R7, R7, R111.reuse, 0x1, P2 ;  /* 0x0000006f07077211 */ /* 0x080fe400010f0eff */
[----:B------:R-:W-:-:S02]  /*32f0*/  LEA.HI.X.SX32 R53, R53, R111, 0x1, P1 ;  /* 0x0000006f35357211 */ /* 0x000fc400008f0eff */
[----:B------:R-:W-:Y:S01]  /*3300*/  LEA.HI.X.SX32 R3, R54, R111, 0x1, P0 ;  /* 0x0000006f36037211 */ /* 0x000fe200000f0eff */
[----:B------:R1:W4:Y:S01]  /*3310*/  @P3 LDG.E.U8 R77, desc[UR30][R6.64] ;  /* 0x0000001e064d3981 */ /* 0x000322000c1e1100 */
[C---:B------:R-:W-:Y:S01]  /*3320*/  IMAD R5, R110.reuse, 0x5, RZ ;  /* 0x000000056e057824 */ /* 0x040fe200078e02ff */
[C---:B------:R-:W-:Y:S01]  /*3330*/  ISETP.GT.AND P3, PT, R91.reuse, 0x5, PT ;  /* 0x000000055b00780c */ /* 0x040fe20003f64270 */
[C---:B------:R-:W-:Y:S01]  /*3340*/  IMAD R55, R110.reuse, 0x6, RZ ;  /* 0x000000066e377824 */ /* 0x040fe200078e02ff */
[----:B------:R5:W4:Y:S01]  /*3350*/  @P4 LDG.E.U8 R79, desc[UR30][R52.64] ;  /* 0x0000001e344f4981 */ /* 0x000b22000c1e1100 */
[----:B------:R-:W-:Y:S01]  /*3360*/  IMAD R54, R110, 0x7, RZ ;  /* 0x000000076e367824 */ /* 0x000fe200078e02ff */
[C---:B------:R-:W-:Y:S02]  /*3370*/  ISETP.GT.AND P4, PT, R91.reuse, 0x6, PT ;  /* 0x000000065b00780c */ /* 0x040fe40003f84270 */
[----:B------:R0:W4:Y:S01]  /*3380*/  @P5 LDG.E.U8 R81, desc[UR30][R2.64] ;  /* 0x0000001e02515981 */ /* 0x000122000c1e1100 */
[----:B------:R-:W-:-:S02]  /*3390*/  ISETP.GT.AND P5, PT, R91, 0x7, PT ;  /* 0x000000075b00780c */ /* 0x000fc40003fa4270 */
[-C--:B------:R-:W-:Y:S02]  /*33a0*/  IADD3 R4, P2, R5, R90.reuse, RZ ;  /* 0x0000005a05047210 */ /* 0x080fe40007f5e0ff */
[-C--:B-1----:R-:W-:Y:S02]  /*33b0*/  IADD3 R6, P1, R55, R90.reuse, RZ ;  /* 0x0000005a37067210 */ /* 0x082fe40007f3e0ff */
[----:B-----5:R-:W-:Y:S02]  /*33c0*/  IADD3 R52, P0, R54, R90, RZ ;  /* 0x0000005a36347210 */ /* 0x020fe40007f1e0ff */
[----:B------:R-:W-:Y:S02]  /*33d0*/  PRMT R83, RZ, 0x7610, R83 ;  /* 0x00007610ff537816 */ /* 0x000fe40000000053 */
[----:B------:R-:W-:Y:S02]  /*33e0*/  PRMT R85, RZ, 0x7610, R85 ;  /* 0x00007610ff557816 */ /* 0x000fe40000000055 */
[----:B------:R-:W-:-:S02]  /*33f0*/  PRMT R87, RZ, 0x7610, R87 ;  /* 0x00007610ff577816 */ /* 0x000fc40000000057 */
[-C--:B------:R-:W-:Y:S02]  /*3400*/  LEA.HI.X.SX32 R5, R5, R111.reuse, 0x1, P2 ;  /* 0x0000006f05057211 */ /* 0x080fe400010f0eff */
[-C--:B------:R-:W-:Y:S02]  /*3410*/  LEA.HI.X.SX32 R7, R55, R111.reuse, 0x1, P1 ;  /* 0x0000006f37077211 */ /* 0x080fe400008f0eff */
[----:B------:R-:W-:Y:S01]  /*3420*/  LEA.HI.X.SX32 R53, R54, R111, 0x1, P0 ;  /* 0x0000006f36357211 */ /* 0x000fe200000f0eff */
[----:B------:R1:W5:Y:S01]  /*3430*/  @P3 LDG.E.U8 R83, desc[UR30][R4.64] ;  /* 0x0000001e04533981 */ /* 0x000362000c1e1100 */
[C---:B0-----:R-:W-:Y:S01]  /*3440*/  IMAD.SHL.U32 R3, R110.reuse, 0x8, RZ ;  /* 0x000000086e037824 */ /* 0x041fe200078e00ff */
[C---:B------:R-:W-:Y:S01]  /*3450*/  ISETP.GT.AND P3, PT, R91.reuse, 0x8, PT ;  /* 0x000000085b00780c */ /* 0x040fe20003f64270 */
[C---:B------:R-:W-:Y:S01]  /*3460*/  IMAD R55, R110.reuse, 0x9, RZ ;  /* 0x000000096e377824 */ /* 0x040fe200078e02ff */
[----:B------:R0:W5:Y:S01]  /*3470*/  @P4 LDG.E.U8 R85, desc[UR30][R6.64] ;  /* 0x0000001e06554981 */ /* 0x000162000c1e1100 */
[----:B------:R-:W-:Y:S01]  /*3480*/  IMAD R54, R110, 0xa, RZ ;  /* 0x0000000a6e367824 */ /* 0x000fe200078e02ff */
[----:B------:R-:W-:-:S02]  /*3490*/  ISETP.GT.AND P4, PT, R91, 0x9, PT ;  /* 0x000000095b00780c */ /* 0x000fc40003f84270 */
[----:B------:R0:W5:Y:S01]  /*34a0*/  @P5 LDG.E.U8 R87, desc[UR30][R52.64] ;  /* 0x0000001e34575981 */ /* 0x000162000c1e1100 */
[----:B------:R-:W-:Y:S02]  /*34b0*/  ISETP.GT.AND P5, PT, R91, 0xa, PT ;  /* 0x0000000a5b00780c */ /* 0x000fe40003fa4270 */
[-C--:B------:R-:W-:Y:S02]  /*34c0*/  IADD3 R2, P2, R3, R90.reuse, RZ ;  /* 0x0000005a03027210 */ /* 0x080fe40007f5e0ff */
[-C--:B-1----:R-:W-:Y:S02]  /*34d0*/  IADD3 R4, P1, R55, R90.reuse, RZ ;  /* 0x0000005a37047210 */ /* 0x082fe40007f3e0ff */
[----:B0-----:R-:W-:Y:S02]  /*34e0*/  IADD3 R6, P0, R54, R90, RZ ;  /* 0x0000005a36067210 */ /* 0x001fe40007f1e0ff */
[----:B------:R-:W-:Y:S02]  /*34f0*/  PRMT R89, RZ, 0x7610, R89 ;  /* 0x00007610ff597816 */ /* 0x000fe40000000059 */
[----:B------:R-:W-:-:S02]  /*3500*/  PRMT R127, RZ, 0x7610, R127 ;  /* 0x00007610ff7f7816 */ /* 0x000fc4000000007f */
[----:B------:R-:W-:Y:S02]  /*3510*/  PRMT R129, RZ, 0x7610, R129 ;  /* 0x00007610ff817816 */ /* 0x000fe40000000081 */
[-C--:B------:R-:W-:Y:S02]  /*3520*/  LEA.HI.X.SX32 R3, R3, R111.reuse, 0x1, P2 ;  /* 0x0000006f03037211 */ /* 0x080fe400010f0eff */
[-C--:B------:R-:W-:Y:S02]  /*3530*/  LEA.HI.X.SX32 R5, R55, R111.reuse, 0x1, P1 ;  /* 0x0000006f37057211 */ /* 0x080fe400008f0eff */
[----:B------:R-:W-:Y:S01]  /*3540*/  LEA.HI.X.SX32 R7, R54, R111, 0x1, P0 ;  /* 0x0000006f36077211 */ /* 0x000fe200000f0eff */
[----:B------:R0:W5:Y:S01]  /*3550*/  @P3 LDG.E.U8 R89, desc[UR30][R2.64] ;  /* 0x0000001e02593981 */ /* 0x000162000c1e1100 */
[C---:B------:R-:W-:Y:S01]  /*3560*/  IMAD R53, R110.reuse, 0xb, RZ ;  /* 0x0000000b6e357824 */ /* 0x040fe200078e02ff */
        /* <DEDUP_REMOVED lines=8> */
[-C--:B0-----:R-:W-:Y:S02]  /*35f0*/  IADD3 R2, P1, R55, R90.reuse, RZ ;  /* 0x0000005a37027210 */ /* 0x081fe40007f3e0ff */
[----:B-1----:R-:W-:Y:S02]  /*3600*/  IADD3 R4, P0, R54, R90, RZ ;  /* 0x0000005a36047210 */ /* 0x002fe40007f1e0ff */
        /* <DEDUP_REMOVED lines=9> */
[C---:B------:R-:W-:Y:S01]  /*36a0*/  IMAD.SHL.U32 R55, R110.reuse, 0x10, RZ ;  /* 0x000000106e377824 */ /* 0x040fe200078e00ff */
        /* <DEDUP_REMOVED lines=18> */
[----:B------:R1:W4:Y:S01]  /*37d0*/  @P4 LDG.E.U8 R84, desc[UR30][R52.64] ;  /* 0x0000001e34544981 */ /* 0x000322000c1e1100 */
        /* <DEDUP_REMOVED lines=60> */
[----:B------:R-:W-:Y:S02]  /*3ba0*/  IADD3 R54, P0, R55, R90, RZ ;  /* 0x0000005a37367210 */ /* 0x000fe40007f1e0ff */
[----:B------:R-:W-:Y:S02]  /*3bb0*/  PRMT R155, RZ, 0x7610, R155 ;  /* 0x00007610ff9b7816 */ /* 0x000fe4000000009b */
[----:B------:R-:W-:-:S02]  /*3bc0*/  PRMT R157, RZ, 0x7610, R157 ;  /* 0x00007610ff9d7816 */ /* 0x000fc4000000009d */
[----:B------:R-:W-:Y:S02]  /*3bd0*/  PRMT R159, RZ, 0x7610, R159 ;  /* 0x00007610ff9f7816 */ /* 0x000fe4000000009f */
[-C--:B------:R-:W-:Y:S02]  /*3be0*/  LEA.HI.X.SX32 R7, R7, R111.reuse, 0x1, P2 ;  /* 0x0000006f07077211 */ /* 0x080fe400010f0eff */
[-C--:B------:R-:W-:Y:S02]  /*3bf0*/  LEA.HI.X.SX32 R53, R82, R111.reuse, 0x1, P1 ;  /* 0x0000006f52357211 */ /* 0x080fe400008f0eff */
[----:B------:R-:W-:Y:S01]  /*3c00*/  LEA.HI.X.SX32 R55, R55, R111, 0x1, P0 ;  /* 0x0000006f37377211 */ /* 0x000fe200000f0eff */
[----:B------:R0:W5:Y:S01]  /*3c10*/  @P3 LDG.E.U8 R155, desc[UR30][R6.64] ;  /* 0x0000001e069b3981 */ /* 0x000162000c1e1100 */
[C---:B-1----:R-:W-:Y:S01]  /*3c20*/  IMAD R3, R110.reuse, 0xf, RZ ;  /* 0x0000000f6e037824 */ /* 0x042fe200078e02ff */
[C---:B------:R-:W-:Y:S01]  /*3c30*/  ISETP.GT.AND P3, PT, R91.reuse, 0xf, PT ;  /* 0x0000000f5b00780c */ /* 0x040fe20003f64270 */
[C---:B------:R-:W-:Y:S01]  /*3c40*/  IMAD R5, R110.reuse, 0x1e, RZ ;  /* 0x0000001e6e057824 */ /* 0x040fe200078e02ff */
[----:B------:R-:W5:Y:S01]  /*3c50*/  @P4 LDG.E.U8 R157, desc[UR30][R52.64] ;  /* 0x0000001e349d4981 */ /* 0x000f62000c1e1100 */
[----:B------:R-:W-:Y:S01]  /*3c60*/  IMAD R126, R110, 0x1f, RZ ;  /* 0x0000001f6e7e7824 */ /* 0x000fe200078e02ff */
[----:B------:R-:W-:-:S02]  /*3c70*/  ISETP.GT.AND P4, PT, R91, 0x1e, PT ;  /* 0x0000001e5b00780c */ /* 0x000fc40003f84270 */
[----:B------:R1:W5:Y:S01]  /*3c80*/  @P5 LDG.E.U8 R159, desc[UR30][R54.64] ;  /* 0x0000001e369f5981 */ /* 0x000362000c1e1100 */
[----:B------:R-:W-:Y:S02]  /*3c90*/  ISETP.GT.AND P5, PT, R91, 0x1f, PT ;  /* 0x0000001f5b00780c */ /* 0x000fe40003fa4270 */
[-C--:B------:R-:W-:Y:S02]  /*3ca0*/  IADD3 R2, P2, R3, R90.reuse, RZ ;  /* 0x0000005a03027210 */ /* 0x080fe40007f5e0ff */
[-C--:B------:R-:W-:Y:S02]  /*3cb0*/  IADD3 R4, P1, R5, R90.reuse, RZ ;  /* 0x0000005a05047210 */ /* 0x080fe40007f3e0ff */
[----:B0-----:R-:W-:Y:S02]  /*3cc0*/  IADD3 R6, P0, R126, R90, RZ ;  /* 0x0000005a7e067210 */ /* 0x001fe40007f1e0ff */
[----:B------:R-:W-:Y:S02]  /*3cd0*/  PRMT R82, RZ, 0x7610, R82 ;  /* 0x00007610ff527816 */ /* 0x000fe40000000052 */
[----:B-1----:R-:W-:-:S02]  /*3ce0*/  PRMT R54, RZ, 0x7610, R54 ;  /* 0x00007610ff367816 */ /* 0x002fc40000000036 */
[----:B------:R-:W-:Y:S02]  /*3cf0*/  PRMT R88, RZ, 0x7610, R88 ;  /* 0x00007610ff587816 */ /* 0x000fe40000000058 */
[-C--:B------:R-:W-:Y:S02]  /*3d00*/  LEA.HI.X.SX32 R3, R3, R111.reuse, 0x1, P2 ;  /* 0x0000006f03037211 */ /* 0x080fe400010f0eff */
[-C--:B------:R-:W-:Y:S02]  /*3d10*/  LEA.HI.X.SX32 R5, R5, R111.reuse, 0x1, P1 ;  /* 0x0000006f05057211 */ /* 0x080fe400008f0eff */
[----:B------:R-:W-:Y:S01]  /*3d20*/  LEA.HI.X.SX32 R7, R126, R111, 0x1, P0 ;  /* 0x0000006f7e077211 */ /* 0x000fe200000f0eff */
[----:B------:R-:W5:Y:S04]  /*3d30*/  @P3 LDG.E.U8 R82, desc[UR30][R2.64] ;  /* 0x0000001e02523981 */ /* 0x000f68000c1e1100 */
[----:B------:R-:W5:Y:S04]  /*3d40*/  @P4 LDG.E.U8 R54, desc[UR30][R4.64] ;  /* 0x0000001e04364981 */ /* 0x000f68000c1e1100 */
[----:B------:R0:W5:Y:S01]  /*3d50*/  @P5 LDG.E.U8 R88, desc[UR30][R6.64] ;  /* 0x0000001e06585981 */ /* 0x000162000c1e1100 */
[----:B------:R-:W-:Y:S01]  /*3d60*/  BAR.SYNC.DEFER_BLOCKING 0x0 ;  /* 0x0000000000007b1d */ /* 0x000fe20000010000 */
[----:B------:R-:W-:-:S02]  /*3d70*/  ISETP.GE.AND P0, PT, R96, R91, PT ;  /* 0x0000005b6000720c */ /* 0x000fc40003f06270 */
[----:B------:R-:W-:-:S03]  /*3d80*/  IADD3 RZ, P1, R124, UR27, RZ ;  /* 0x0000001b7cff7c10 */ /* 0x000fc6000ff3e0ff */
[----:B---3--:R1:W-:Y:S04]  /*3d90*/  STS.U8 [R95+UR5], R76 ;  /* 0x0000004c5f007988 */ /* 0x0083e80008000005 */
[----:B--2---:R2:W-:Y:S01]  /*3da0*/  STS.U8 [R95+UR5+0x40], R78 ;  /* 0x0000404e5f007988 */ /* 0x0045e20008000005 */
[----:B------:R-:W-:Y:S02]  /*3db0*/  IADD3 RZ, P2, R124, UR28, RZ ;  /* 0x0000001c7cff7c10 */ /* 0x000fe4000ff5e0ff */
[----:B------:R-:W-:Y:S02]  /*3dc0*/  IADD3.X R53, R94, UR58, RZ, P1, !PT ;  /* 0x0000003a5e357c10 */ /* 0x000fe40008ffe4ff */
[----:B------:R-:W-:Y:S02]  /*3dd0*/  IADD3 RZ, P3, R124, UR26, RZ ;  /* 0x0000001a7cff7c10 */ /* 0x000fe4000ff7e0ff */
[----:B0-----:R-:W-:-:S02]  /*3de0*/  IADD3.X R7, R94, UR59, RZ, P2, !PT ;  /* 0x0000003b5e077c10 */ /* 0x001fc400097fe4ff */
[C---:B------:R-:W-:Y:S01]  /*3df0*/  IADD3 RZ, P1, R124.reuse, UR24, RZ ;  /* 0x000000187cff7c10 */ /* 0x040fe2000ff3e0ff */
[C---:B------:R-:W-:Y:S01]  /*3e00*/  VIADD R6, R124.reuse, UR28 ;  /* 0x0000001c7c067c36 */ /* 0x040fe20008000000 */
[----:B------:R-:W-:Y:S01]  /*3e10*/  PRMT R2, RZ, 0x7610, R2 ;  /* 0x00007610ff027816 */ /* 0x000fe20000000002 */
[C---:B------:R-:W-:Y:S01]  /*3e20*/  VIADD R52, R124.reuse, UR27 ;  /* 0x0000001b7c347c36 */ /* 0x040fe20008000000 */
[----:B------:R-:W-:Y:S02]  /*3e30*/  PRMT R4, RZ, 0x7610, R4 ;  /* 0x00007610ff047816 */ /* 0x000fe40000000004 */
[----:B------:R-:W-:Y:S02]  /*3e40*/  IADD3 RZ, P2, R124, UR25, RZ ;  /* 0x000000197cff7c10 */ /* 0x000fe4000ff5e0ff */
[----:B------:R-:W-:Y:S02]  /*3e50*/  PRMT R3, RZ, 0x7610, R3 ;  /* 0x00007610ff037816 */ /* 0x000fe40000000003 */
[----:B------:R-:W-:-:S02]  /*3e60*/  IADD3.X R55, R94, UR57, RZ, P3, !PT ;  /* 0x000000395e377c10 */ /* 0x000fc40009ffe4ff */
[C---:B------:R-:W-:Y:S01]  /*3e70*/  IADD3 RZ, P3, R124.reuse, UR23, RZ ;  /* 0x000000177cff7c10 */ /* 0x040fe2000ff7e0ff */
[C---:B-1----:R-:W-:Y:S01]  /*3e80*/  VIADD R76, R124.reuse, UR25 ;  /* 0x000000197c4c7c36 */ /* 0x042fe20008000000 */
[----:B------:R-:W-:Y:S02]  /*3e90*/  PRMT R5, RZ, 0x7610, R5 ;  /* 0x00007610ff057816 */ /* 0x000fe40000000005 */
[----:B------:R-:W-:Y:S01]  /*3ea0*/  PRMT R180, RZ, 0x7610, R180 ;  /* 0x00007610ffb47816 */ /* 0x000fe200000000b4 */
[----:B--2---:R-:W-:Y:S01]  /*3eb0*/  VIADD R78, R124, UR24 ;  /* 0x000000187c4e7c36 */ /* 0x004fe20008000000 */
[----:B------:R-:W-:Y:S02]  /*3ec0*/  PRMT R181, RZ, 0x7610, R181 ;  /* 0x00007610ffb57816 */ /* 0x000fe400000000b5 */
[----:B------:R-:W-:Y:S02]  /*3ed0*/  PRMT R182, RZ, 0x7610, R182 ;  /* 0x00007610ffb67816 */ /* 0x000fe400000000b6 */
[----:B------:R-:W-:-:S02]  /*3ee0*/  PRMT R179, RZ, 0x7610, R179 ;  /* 0x00007610ffb37816 */ /* 0x000fc400000000b3 */
[----:B------:R-:W-:Y:S02]  /*3ef0*/  PRMT R183, RZ, 0x7610, R183 ;  /* 0x00007610ffb77816 */ /* 0x000fe400000000b7 */
[----:B------:R-:W-:Y:S02]  /*3f00*/  PRMT R185, RZ, 0x7610, R185 ;  /* 0x00007610ffb97816 */ /* 0x000fe400000000b9 */
[----:B------:R-:W-:Y:S02]  /*3f10*/  PRMT R184, RZ, 0x7610, R184 ;  /* 0x00007610ffb87816 */ /* 0x000fe400000000b8 */
        /* <DEDUP_REMOVED lines=10> */
[----:B------:R-:W-:Y:S01]  /*3fc0*/  PRMT R196, RZ, 0x7610, R196 ;  /* 0x00007610ffc47816 */ /* 0x000fe200000000c4 */
[----:B----4-:R-:W-:Y:S04]  /*3fd0*/  STS.U8 [R95+UR5+0x400], R84 ;  /* 0x000400545f007988 */ /* 0x010fe80008000005 */
[----:B-----5:R-:W-:Y:S04]  /*3fe0*/  STS.U8 [R95+UR5+0x440], R86 ;  /* 0x000440565f007988 */ /* 0x020fe80008000005 */
[----:B------:R-:W-:Y:S04]  /*3ff0*/  STS.U8 [R112+UR5+0x80], R77 ;  /* 0x0000804d70007988 */ /* 0x000fe80008000005 */
[----:B------:R0:W-:Y:S04]  /*4000*/  STS.U8 [R112+UR5+0xc0], R79 ;  /* 0x0000c04f70007988 */ /* 0x0001e80008000005 */
[----:B------:R-:W-:Y:S04]  /*4010*/  STS.U8 [R112+UR5+0x480], R137 ;  /* 0x0004808970007988 */ /* 0x000fe80008000005 */
        /* <DEDUP_REMOVED lines=23> */
[----:B------:R1:W-:Y:S04]  /*4190*/  STS.U8 [R123+UR5+0x780], R54 ;  /* 0x000780367b007988 */ /* 0x0003e80008000005 */
[----:B------:R2:W-:Y:S01]  /*41a0*/  STS.U8 [R123+UR5+0x7c0], R88 ;  /* 0x0007c0587b007988 */ /* 0x0005e20008000005 */
[----:B------:R-:W-:Y:S01]  /*41b0*/  BAR.SYNC.DEFER_BLOCKING 0x0 ;  /* 0x0000000000007b1d */ /* 0x000fe20000010000 */
[----:B0-----:R-:W-:Y:S01]  /*41c0*/  IADD3.X R79, R94, UR55, RZ, P1, !PT ;  /* 0x000000375e4f7c10 */ /* 0x001fe20008ffe4ff */
[----:B-1----:R-:W-:Y:S01]  /*41d0*/  VIADD R54, R124, UR26 ;  /* 0x0000001a7c367c36 */ /* 0x002fe20008000000 */
[----:B------:R-:W-:-:S02]  /*41e0*/  IADD3.X R77, R94, UR56, RZ, P2, !PT ;  /* 0x000000385e4d7c10 */ /* 0x000fc400097fe4ff */
[C---:B------:R-:W-:Y:S02]  /*41f0*/  IADD3 RZ, P1, R124.reuse, UR21, RZ ;  /* 0x000000157cff7c10 */ /* 0x040fe4000ff3e0ff */
[----:B------:R-:W-:-:S04]  /*4200*/  IADD3 RZ, P2, R124, UR22, RZ ;  /* 0x000000167cff7c10 */ /* 0x000fc8000ff5e0ff */
[----:B------:R-:W-:Y:S02]  /*4210*/  IADD3.X R81, R94, UR53, RZ, P2, !PT ;  /* 0x000000355e517c10 */ /* 0x000fe400097fe4ff */
[C---:B------:R-:W-:Y:S01]  /*4220*/  IADD3 RZ, P2, R124.reuse, UR19, RZ ;  /* 0x000000137cff7c10 */ /* 0x040fe2000ff5e0ff */
[----:B------:R-:W-:Y:S01]  /*4230*/  VIADD R80, R124, UR22 ;  /* 0x000000167c507c36 */ /* 0x000fe20008000000 */
[----:B------:R0:W3:Y:S04]  /*4240*/  @!P0 LDG.E.U8 R2, desc[UR30][R6.64] ;  /* 0x0000001e06028981 */ /* 0x0000e8000c1e1100 */
[----:B------:R1:W4:Y:S04]  /*4250*/  @!P0 LDG.E.U8 R4, desc[UR30][R52.64] ;  /* 0x0000001e34048981 */ /* 0x000328000c1e1100 */
[----:B------:R5:W4:Y:S01]  /*4260*/  @!P0 LDG.E.U8 R3, desc[UR30][R54.64] ;  /* 0x0000001e36038981 */ /* 0x000b22000c1e1100 */
[----:B0-----:R-:W-:-:S03]  /*4270*/  PRMT R6, RZ, 0x7610, R6 ;  /* 0x00007610ff067816 */ /* 0x001fc60000000006 */
[----:B------:R0:W4:Y:S01]  /*4280*/  @!P0 LDG.E.U8 R5, desc[UR30][R76.64] ;  /* 0x0000001e4c058981 */ /* 0x000122000c1e1100 */
[----:B-1----:R-:W-:Y:S01]  /*4290*/  VIADD R52, R124, UR23 ;  /* 0x000000177c347c36 */ /* 0x002fe20008000000 */
[----:B------:R-:W-:Y:S02]  /*42a0*/  IADD3.X R53, R94, UR54, RZ, P3, !PT ;  /* 0x000000365e357c10 */ /* 0x000fe40009ffe4ff */
[----:B------:R1:W4:Y:S01]  /*42b0*/  @!P0 LDG.E.U8 R6, desc[UR30][R78.64] ;  /* 0x0000001e4e068981 */ /* 0x000322000c1e1100 */
[----:B------:R-:W-:Y:S02]  /*42c0*/  IADD3 RZ, P3, R124, UR20, RZ ;  /* 0x000000147cff7c10 */ /* 0x000fe4000ff7e0ff */
[----:B-----5:R-:W-:Y:S01]  /*42d0*/  IADD3.X R55, R94, UR52, RZ, P1, !PT ;  /* 0x000000345e377c10 */ /* 0x020fe20008ffe4ff */
[C---:B------:R-:W-:Y:S01]  /*42e0*/  VIADD R54, R124.reuse, UR21 ;  /* 0x000000157c367c36 */ /* 0x040fe20008000000 */
[C---:B------:R-:W-:Y:S01]  /*42f0*/  IADD3 RZ, P1, R124.reuse, UR18, RZ ;  /* 0x000000127cff7c10 */ /* 0x040fe2000ff3e0ff */
[----:B------:R5:W4:Y:S01]  /*4300*/  @!P0 LDG.E.U8 R180, desc[UR30][R52.64] ;  /* 0x0000001e34b48981 */ /* 0x000b22000c1e1100 */
[----:B0-----:R-:W-:Y:S01]  /*4310*/  VIADD R76, R124, UR20 ;  /* 0x000000147c4c7c36 */ /* 0x001fe20008000000 */
[----:B------:R-:W-:-:S02]  /*4320*/  IADD3.X R77, R94, UR51, RZ, P3, !PT ;  /* 0x000000335e4d7c10 */ /* 0x000fc40009ffe4ff */
[----:B------:R-:W-:Y:S01]  /*4330*/  IADD3 RZ, P3, R124, UR17, RZ ;  /* 0x000000117cff7c10 */ /* 0x000fe2000ff7e0ff */
[----:B------:R0:W4:Y:S01]  /*4340*/  @!P0 LDG.E.U8 R181, desc[UR30][R54.64] ;  /* 0x0000001e36b58981 */ /* 0x000122000c1e1100 */
[----:B-1----:R-:W-:Y:S02]  /*4350*/  IADD3.X R79, R94, UR50, RZ, P2, !PT ;  /* 0x000000325e4f7c10 */ /* 0x002fe400097fe4ff */
[----:B------:R-:W-:Y:S01]  /*4360*/  IADD3 RZ, P2, R124, UR16, RZ ;  /* 0x000000107cff7c10 */ /* 0x000fe2000ff5e0ff */
[----:B------:R1:W4:Y:S01]  /*4370*/  @!P0 LDG.E.U8 R182, desc[UR30][R76.64] ;  /* 0x0000001e4cb68981 */ /* 0x000322000c1e1100 */
[----:B-----5:R-:W-:Y:S02]  /*4380*/  IADD3.X R53, R94, UR49, RZ, P1, !PT ;  /* 0x000000315e357c10 */ /* 0x020fe40008ffe4ff */
[C---:B------:R-:W-:Y:S01]  /*4390*/  IADD3 RZ, P1, R124.reuse, UR15, RZ ;  /* 0x0000000f7cff7c10 */ /* 0x040fe2000ff3e0ff */
[C---:B------:R-:W-:Y:S01]  /*43a0*/  VIADD R52, R124.reuse, UR18 ;  /* 0x000000127c347c36 */ /* 0x040fe20008000000 */
[----:B------:R5:W4:Y:S01]  /*43b0*/  @!P0 LDG.E.U8 R179, desc[UR30][R80.64] ;  /* 0x0000001e50b38981 */ /* 0x000b22000c1e1100 */
[----:B0-----:R-:W-:Y:S01]  /*43c0*/  VIADD R54, R124, UR17 ;  /* 0x000000117c367c36 */ /* 0x001fe20008000000 */
[----:B------:R-:W-:Y:S01]  /*43d0*/  IADD3.X R55, R94, UR48, RZ, P3, !PT ;  /* 0x000000305e377c10 */ /* 0x000fe20009ffe4ff */
[C---:B------:R-:W-:Y:S01]  /*43e0*/  VIADD R78, R124.reuse, UR19 ;  /* 0x000000137c4e7c36 */ /* 0x040fe20008000000 */
[----:B------:R-:W-:Y:S01]  /*43f0*/  IADD3 RZ, P3, R124, UR14, RZ ;  /* 0x0000000e7cff7c10 */ /* 0x000fe2000ff7e0ff */
[----:B------:R0:W4:Y:S01]  /*4400*/  @!P0 LDG.E.U8 R183, desc[UR30][R52.64] ;  /* 0x0000001e34b78981 */ /* 0x000122000c1e1100 */
[----:B-1----:R-:W-:-:S02]  /*4410*/  IADD3.X R77, R94, UR46, RZ, P1, !PT ;  /* 0x0000002e5e4d7c10 */ /* 0x002fc40008ffe4ff */
[C---:B------:R-:W-:Y:S01]  /*4420*/  IADD3 RZ, P1, R124.reuse, UR12, RZ ;  /* 0x0000000c7cff7c10 */ /* 0x040fe2000ff3e0ff */
[----:B------:R-:W-:Y:S01]  /*4430*/  VIADD R76, R124, UR15 ;  /* 0x0000000f7c4c7c36 */ /* 0x000fe20008000000 */
[----:B-----5:R-:W-:Y:S01]  /*4440*/  IADD3.X R81, R94, UR47, RZ, P2, !PT ;  /* 0x0000002f5e517c10 */ /* 0x020fe200097fe4ff */
[----:B------:R1:W5:Y:S01]  /*4450*/  @!P0 LDG.E.U8 R185, desc[UR30][R54.64] ;  /* 0x0000001e36b98981 */ /* 0x000362000c1e1100 */
[C---:B------:R-:W-:Y:S01]  /*4460*/  IADD3 RZ, P2, R124.reuse, UR13, RZ ;  /* 0x0000000d7cff7c10 */ /* 0x040fe2000ff5e0ff */
[C---:B------:R-:W-:Y:S02]  /*4470*/  VIADD R80, R124.reuse, UR16 ;  /* 0x000000107c507c36 */ /* 0x040fe40008000000 */
[----:B0-----:R-:W-:Y:S01]  /*4480*/  VIADD R52, R124, UR14 ;  /* 0x0000000e7c347c36 */ /* 0x001fe20008000000 */
[----:B------:R-:W-:Y:S01]  /*4490*/  IADD3.X R53, R94, UR45, RZ, P3, !PT ;  /* 0x0000002d5e357c10 */ /* 0x000fe20009ffe4ff */
[----:B------:R0:W5:Y:S01]  /*44a0*/  @!P0 LDG.E.U8 R184, desc[UR30][R78.64] ;  /* 0x0000001e4eb88981 */ /* 0x000162000c1e1100 */
[----:B------:R-:W-:-:S02]  /*44b0*/  IADD3 RZ, P3, R124, UR11, RZ ;  /* 0x0000000b7cff7c10 */ /* 0x000fc4000ff7e0ff */
[----:B-1----:R-:W-:Y:S01]  /*44c0*/  IADD3.X R55, R94, UR43, RZ, P1, !PT ;  /* 0x0000002b5e377c10 */ /* 0x002fe20008ffe4ff */
[----:B------:R1:W5:Y:S01]  /*44d0*/  @!P0 LDG.E.U8 R188, desc[UR30][R76.64] ;  /* 0x0000001e4cbc8981 */ /* 0x000362000c1e1100 */
[C---:B------:R-:W-:Y:S01]  /*44e0*/  IADD3 RZ, P1, R124.reuse, UR9, RZ ;  /* 0x000000097cff7c10 */ /* 0x040fe2000ff3e0ff */
[----:B------:R-:W-:Y:S02]  /*44f0*/  VIADD R54, R124, UR12 ;  /* 0x0000000c7c367c36 */ /* 0x000fe40008000000 */
[----:B------:R2:W5:Y:S01]  /*4500*/  @!P0 LDG.E.U8 R187, desc[UR30][R52.64] ;  /* 0x0000001e34bb8981 */ /* 0x000562000c1e1100 */
[----:B0-----:R-:W-:Y:S02]  /*4510*/  IADD3.X R79, R94, UR44, RZ, P2, !PT ;  /* 0x0000002c5e4f7c10 */ /* 0x001fe400097fe4ff */
[C---:B------:R-:W-:Y:S01]  /*4520*/  IADD3 RZ, P2, R124.reuse, UR10, RZ ;  /* 0x0000000a7cff7c10 */ /* 0x040fe2000ff5e0ff */
[----:B------:R0:W5:Y:S01]  /*4530*/  @!P0 LDG.E.U8 R186, desc[UR30][R80.64] ;  /* 0x0000001e50ba8981 */ /* 0x000162000c1e1100 */
[----:B------:R-:W-:Y:S01]  /*4540*/  VIADD R78, R124, UR13 ;  /* 0x0000000d7c4e7c36 */ /* 0x000fe20008000000 */
[----:B-1----:R-:W-:Y:S01]  /*4550*/  IADD3.X R77, R94, UR42, RZ, P3, !PT ;  /* 0x0000002a5e4d7c10 */ /* 0x002fe20009ffe4ff */
[C---:B------:R-:W-:Y:S01]  /*4560*/  VIADD R76, R124.reuse, UR11 ;  /* 0x0000000b7c4c7c36 */ /* 0x040fe20008000000 */
[----:B------:R-:W-:Y:S01]  /*4570*/  IADD3 RZ, P3, R124, UR8, RZ ;  /* 0x000000087cff7c10 */ /* 0x000fe2000ff7e0ff */
[----:B------:R-:W5:Y:S01]  /*4580*/  @!P0 LDG.E.U8 R190, desc[UR30][R54.64] ;  /* 0x0000001e36be8981 */ /* 0x000f62000c1e1100 */
[----:B--2---:R-:W-:Y:S01]  /*4590*/  IADD3.X R53, R94, UR40, RZ, P1, !PT ;  /* 0x000000285e357c10 */ /* 0x004fe20008ffe4ff */
[C---:B------:R-:W-:Y:S01]  /*45a0*/  VIADD R52, R124.reuse, UR9 ;  /* 0x000000097c347c36 */ /* 0x040fe20008000000 */
[----:B------:R-:W-:Y:S01]  /*45b0*/  IADD3 RZ, P1, R124, UR6, RZ ;  /* 0x000000067cff7c10 */ /* 0x000fe2000ff3e0ff */
[----:B------:R1:W2:Y:S01]  /*45c0*/  @!P0 LDG.E.U8 R192, desc[UR30][R76.64] ;  /* 0x0000001e4cc08981 */ /* 0x0002a2000c1e1100 */
[----:B0-----:R-:W-:-:S02]  /*45d0*/  IADD3.X R81, R94, UR41, RZ, P2, !PT ;  /* 0x000000295e517c10 */ /* 0x001fc400097fe4ff */
[C---:B------:R-:W-:Y:S01]  /*45e0*/  IADD3 RZ, P2, R124.reuse, UR7, RZ ;  /* 0x000000077cff7c10 */ /* 0x040fe2000ff5e0ff */
[----:B------:R0:W2:Y:S01]  /*45f0*/  @!P0 LDG.E.U8 R189, desc[UR30][R78.64] ;  /* 0x0000001e4ebd8981 */ /* 0x0000a2000c1e1100 */
[----:B------:R-:W-:Y:S02]  /*4600*/  VIADD R80, R124, UR10 ;  /* 0x0000000a7c507c36 */ /* 0x000fe40008000000 */
[C---:B------:R-:W-:Y:S01]  /*4610*/  IADD3.X R83, R94.reuse, UR38, RZ, P2, !PT ;  /* 0x000000265e537c10 */ /* 0x040fe200097fe4ff */
[----:B------:R0:W2:Y:S01]  /*4620*/  @!P0 LDG.E.U8 R193, desc[UR30][R52.64] ;  /* 0x0000001e34c18981 */ /* 0x0000a2000c1e1100 */
[----:B-1----:R-:W-:Y:S01]  /*4630*/  IADD3.X R77, R94, UR37, RZ, P1, !PT ;  /* 0x000000255e4d7c10 */ /* 0x002fe20008ffe4ff */
[C---:B------:R-:W-:Y:S01]  /*4640*/  VIADD R76, R124.reuse, UR6 ;  /* 0x000000067c4c7c36 */ /* 0x040fe20008000000 */
[----:B------:R-:W-:Y:S01]  /*4650*/  IADD3 RZ, P1, R124, R103, RZ ;  /* 0x000000677cff7210 */ /* 0x000fe20007f3e0ff */
[----:B------:R1:W2:Y:S01]  /*4660*/  @!P0 LDG.E.U8 R191, desc[UR30][R80.64] ;  /* 0x0000001e50bf8981 */ /* 0x0002a2000c1e1100 */
[----:B0-----:R-:W-:Y:S01]  /*4670*/  IADD3.X R79, R94, UR39, RZ, P3, !PT ;  /* 0x000000275e4f7c10 */ /* 0x001fe20009ffe4ff */
[C---:B------:R-:W-:Y:S01]  /*4680*/  VIADD R78, R124.reuse, UR8 ;  /* 0x000000087c4e7c36 */ /* 0x040fe20008000000 */
[C---:B------:R-:W-:Y:S01]  /*4690*/  IADD3 R54, P2, R124.reuse, R105, RZ ;  /* 0x000000697c367210 */ /* 0x040fe20007f5e0ff */
[C---:B------:R-:W-:Y:S01]  /*46a0*/  VIADD R82, R124.reuse, UR7 ;  /* 0x000000077c527c36 */ /* 0x040fe20008000000 */
[----:B------:R-:W-:Y:S01]  /*46b0*/  IADD3 R52, P3, R124, R106, RZ ;  /* 0x0000006a7c347210 */ /* 0x000fe20007f7e0ff */
[----:B------:R0:W2:Y:S02]  /*46c0*/  @!P0 LDG.E.U8 R195, desc[UR30][R76.64] ;  /* 0x0000001e4cc38981 */ /* 0x0000a4000c1e1100 */
[----:B------:R-:W-:-:S02]  /*46d0*/  IMAD.X R55, R94, 0x1, R119, P2 ;  /* 0x000000015e377824 */ /* 0x000fc400010e0677 */
[C---:B-1----:R-:W-:Y:S01]  /*46e0*/  IMAD.X R81, R94.reuse, 0x1, R115, P1 ;  /* 0x000000015e517824 */ /* 0x042fe200008e0673 */
[----:B------:R1:W2:Y:S01]  /*46f0*/  @!P0 LDG.E.U8 R194, desc[UR30][R78.64] ;  /* 0x0000001e4ec28981 */ /* 0x0002a2000c1e1100 */
[----:B------:R-:W-:Y:S01]  /*4700*/  IMAD.X R53, R94, 0x1, R121, P3 ;  /* 0x000000015e357824 */ /* 0x000fe200018e0679 */
[C---:B------:R-:W-:Y:S01]  /*4710*/  IADD3 RZ, P1, R124.reuse, R102, RZ ;  /* 0x000000667cff7210 */ /* 0x040fe20007f3e0ff */
[C---:B------:R-:W-:Y:S01]  /*4720*/  IMAD.IADD R80, R124.reuse, 0x1, R103 ;  /* 0x000000017c507824 */ /* 0x040fe200078e0267 */
[----:B------:R1:W2:Y:S01]  /*4730*/  @!P0 LDG.E.U8 R196, desc[UR30][R82.64] ;  /* 0x0000001e52c48981 */ /* 0x0002a2000c1e1100 */
[C---:B0-----:R-:W-:Y:S02]  /*4740*/  IADD3 R76, P3, R124.reuse, UR36, RZ ;  /* 0x000000247c4c7c10 */ /* 0x041fe4000ff7e0ff */
[----:B------:R-:W-:Y:S01]  /*4750*/  PRMT R198, RZ, 0x7610, R198 ;  /* 0x00007610ffc67816 */ /* 0x000fe200000000c6 */
[----:B------:R-:W-:Y:S01]  /*4760*/  LDS.U8 R153, [R99+UR5+0x88] ;  /* 0x0000880563997984 */ /* 0x000fe20008000000 */
[----:B-1----:R-:W-:-:S02]  /*4770*/  IADD3 R78, P2, R124, UR29, RZ ;  /* 0x0000001d7c4e7c10 */ /* 0x002fc4000ff5e0ff */
[----:B------:R-:W-:Y:S02]  /*4780*/  PRMT R178, RZ, 0x7610, R178 ;  /* 0x00007610ffb27816 */ /* 0x000fe400000000b2 */
[----:B------:R0:W2:Y:S01]  /*4790*/  @!P0 LDG.E.U8 R198, desc[UR30][R80.64] ;  /* 0x0000001e50c68981 */ /* 0x0000a2000c1e1100 */
[----:B------:R-:W-:Y:S01]  /*47a0*/  PRMT R88, RZ, 0x7610, R88 ;  /* 0x00007610ff587816 */ /* 0x000fe20000000058 */
[C---:B------:R-:W-:Y:S01]  /*47b0*/  IMAD.X R83, R94.reuse, 0x1, R113, P1 ;  /* 0x000000015e537824 */ /* 0x040fe200008e0671 */
[C---:B------:R-:W-:Y:S01]  /*47c0*/  IADD3.X R79, R94.reuse, UR60, RZ, P2, !PT ;  /* 0x0000003c5e4f7c10 */ /* 0x040fe200097fe4ff */
[----:B------:R-:W-:Y:S01]  /*47d0*/  LDS.U8 R152, [R99+UR5+0xc8] ;  /* 0x0000c80563987984 */ /* 0x000fe20008000000 */
[----:B------:R-:W-:Y:S02]  /*47e0*/  IADD3.X R77, R94, UR61, RZ, P3, !PT ;  /* 0x0000003d5e4d7c10 */ /* 0x000fe40009ffe4ff */
[C---:B------:R-:W-:Y:S01]  /*47f0*/  IADD3 RZ, P3, R124.reuse, R104, RZ ;  /* 0x000000687cff7210 */ /* 0x040fe20007f7e0ff */
[----:B------:R1:W3:Y:S01]  /*4800*/  @!P0 LDG.E.U8 R178, desc[UR30][R54.64] ;  /* 0x0000001e36b28981 */ /* 0x0002e2000c1e1100 */
[----:B------:R-:W-:-:S02]  /*4810*/  IADD3 RZ, P2, R124, R101, RZ ;  /* 0x000000657cff7210 */ /* 0x000fc40007f5e0ff */
[C---:B------:R-:W-:Y:S01]  /*4820*/  IADD3 RZ, P1, R124.reuse, R125, RZ ;  /* 0x0000007d7cff7210 */ /* 0x040fe20007f3e0ff */
[----:B------:R1:W4:Y:S01]  /*4830*/  @!P0 LDG.E.U8 R88, desc[UR30][R52.64] ;  /* 0x0000001e34588981 */ /* 0x000322000c1e1100 */
[----:B------:R-:W-:Y:S01]  /*4840*/  PRMT R200, RZ, 0x7610, R200 ;  /* 0x00007610ffc87816 */ /* 0x000fe200000000c8 */
[C---:B------:R-:W-:Y:S01]  /*4850*/  IMAD.IADD R82, R124.reuse, 0x1, R102 ;  /* 0x000000017c527824 */ /* 0x040fe200078e0266 */
[----:B------:R-:W-:Y:S01]  /*4860*/  PRMT R89, RZ, 0x7610, R89 ;  /* 0x00007610ff597816 */ /* 0x000fe20000000059 */
[C---:B0-----:R-:W-:Y:S01]  /*4870*/  IMAD.IADD R80, R124.reuse, 0x1, R125 ;  /* 0x000000017c507824 */ /* 0x041fe200078e027d */
[----:B------:R-:W-:Y:S01]  /*4880*/  PRMT R7, RZ, 0x7610, R7 ;  /* 0x00007610ff077816 */ /* 0x000fe20000000007 */
[----:B-1----:R-:W-:Y:S01]  /*4890*/  IMAD.IADD R54, R124, 0x1, R101 ;  /* 0x000000017c367824 */ /* 0x002fe200078e0265 */
[----:B------:R-:W-:Y:S01]  /*48a0*/  PRMT R197, RZ, 0x7610, R197 ;  /* 0x00007610ffc57816 */ /* 0x000fe200000000c5 */
[----:B------:R-:W-:Y:S01]  /*48b0*/  IMAD.X R55, R94, 0x1, R109, P2 ;  /* 0x000000015e377824 */ /* 0x000fe200010e066d */
[----:B------:R-:W-:Y:S01]  /*48c0*/  PRMT R199, RZ, 0x7610, R199 ;  /* 0x00007610ffc77816 */ /* 0x000fe200000000c7 */
[----:B------:R-:W-:Y:S01]  /*48d0*/  IMAD.IADD R52, R124, 0x1, R104 ;  /* 0x000000017c347824 */ /* 0x000fe200078e0268 */
[----:B------:R-:W-:Y:S01]  /*48e0*/  PRMT R201, RZ, 0x7610, R201 ;  /* 0x00007610ffc97816 */ /* 0x000fe200000000c9 */
[C---:B------:R-:W-:Y:S01]  /*48f0*/  IMAD.X R53, R94.reuse, 0x1, R117, P3 ;  /* 0x000000015e357824 */ /* 0x040fe200018e0675 */
[----:B------:R-:W2:Y:S01]  /*4900*/  @!P0 LDG.E.U8 R200, desc[UR30][R82.64] ;  /* 0x0000001e52c88981 */ /* 0x000ea2000c1e1100 */
[----:B------:R-:W-:-:S03]  /*4910*/  IMAD.X R81, R94, 0x1, R107, P1 ;  /* 0x000000015e517824 */ /* 0x000fc600008e066b */
[----:B------:R-:W2:Y:S04]  /*4920*/  @!P0 LDG.E.U8 R89, desc[UR30][R78.64] ;  /* 0x0000001e4e598981 */ /* 0x000ea8000c1e1100 */
[----:B------:R0:W2:Y:S04]  /*4930*/  @!P0 LDG.E.U8 R7, desc[UR30][R76.64] ;  /* 0x0000001e4c078981 */ /* 0x0000a8000c1e1100 */
[----:B------:R-:W2:Y:S04]  /*4940*/  @!P0 LDG.E.U8 R197, desc[UR30][R52.64] ;  /* 0x0000001e34c58981 */ /* 0x000ea8000c1e1100 */
[----:B------:R-:W2:Y:S04]  /*4950*/  @!P0 LDG.E.U8 R199, desc[UR30][R54.64] ;  /* 0x0000001e36c78981 */ /* 0x000ea8000c1e1100 */
[----:B------:R1:W2:Y:S04]  /*4960*/  @!P0 LDG.E.U8 R201, desc[UR30][R80.64] ;  /* 0x0000001e50c98981 */ /* 0x0002a8000c1e1100 */
[----:B0-----:R-:W-:Y:S04]  /*4970*/  LDS.U8 R76, [R99+UR5] ;  /* 0x00000005634c7984 */ /* 0x001fe80008000000 */
[----:B------:R-:W-:Y:S04]  /*4980*/  LDS.U8 R77, [R99+UR5+0x40] ;  /* 0x00004005634d7984 */ /* 0x000fe80008000000 */
[----:B------:R-:W-:Y:S04]  /*4990*/  LDS.U8 R78, [R99+UR5+0x8] ;  /* 0x00000805634e7984 */ /* 0x000fe80008000000 */
[----:B------:R-:W0:Y:S04]  /*49a0*/  LDS.U8 R79, [R99+UR5+0x48] ;  /* 0x00004805634f7984 */ /* 0x000e280008000000 */
[----:B------:R-:W-:Y:S04]  /*49b0*/  LDS.U8 R154, [R99+UR5+0x80] ;  /* 0x00008005639a7984 */ /* 0x000fe80008000000 */
[----:B------:R-:W-:Y:S04]  /*49c0*/  LDS.U8 R151, [R99+UR5+0xc0] ;  /* 0x0000c00563977984 */ /* 0x000fe80008000000 */
[----:B------:R-:W-:Y:S04]  /*49d0*/  LDS.U8 R82, [R99+UR5+0x400] ;  /* 0x0004000563527984 */ /* 0x000fe80008000000 */
[----:B------:R-:W0:Y:S04]  /*49e0*/  LDS.U8 R83, [R99+UR5+0x440] ;  /* 0x0004400563537984 */ /* 0x000e280008000000 */
[----:B------:R-:W-:Y:S04]  /*49f0*/  LDS.U8 R155, [R99+UR5+0x488] ;  /* 0x00048805639b7984 */ /* 0x000fe80008000000 */
[----:B------:R-:W-:Y:S04]  /*4a00*/  LDS.U8 R150, [R99+UR5+0x4c8] ;  /* 0x0004c80563967984 */ /* 0x000fe80008000000 */
[----:B-1----:R-:W-:Y:S04]  /*4a10*/  LDS.U8 R80, [R99+UR5+0x408] ;  /* 0x0004080563507984 */ /* 0x002fe80008000000 */
[----:B------:R-:W1:Y:S04]  /*4a20*/  LDS.U8 R81, [R99+UR5+0x448] ;  /* 0x0004480563517984 */ /* 0x000e680008000000 */
[----:B------:R-:W-:Y:S04]  /*4a30*/  LDS.U8 R156, [R99+UR5+0x480] ;  /* 0x00048005639c7984 */ /* 0x000fe80008000000 */
[----:B------:R-:W-:Y:S04]  /*4a40*/  LDS.U8 R157, [R99+UR5+0x4c0] ;  /* 0x0004c005639d7984 */ /* 0x000fe80008000000 */
[----:B------:R-:W-:Y:S04]  /*4a50*/  LDS.U8 R84, [R93+UR5] ;  /* 0x000000055d547984 */ /* 0x000fe80008000000 */
[----:B------:R-:W1:Y:S04]  /*4a60*/  LDS.U8 R85, [R93+UR5+0x40] ;  /* 0x000040055d557984 */ /* 0x000e680008000000 */
[----:B------:R-:W-:Y:S04]  /*4a70*/  LDS.U8 R146, [R93+UR5+0x88] ;  /* 0x000088055d927984 */ /* 0x000fe80008000000 */
[----:B------:R-:W-:Y:S04]  /*4a80*/  LDS.U8 R147, [R93+UR5+0xc8] ;  /* 0x0000c8055d937984 */ /* 0x000fe80008000000 */
[----:B------:R-:W-:Y:S04]  /*4a90*/  LDS.U8 R86, [R93+UR5+0x8] ;  /* 0x000008055d567984 */ /* 0x000fe80008000000 */
        /* <DEDUP_REMOVED lines=11> */
[----:B------:R-:W-:Y:S04]  /*4b50*/  LDS.U8 R176, [R92+UR5] ;  /* 0x000000055cb07984 */ /* 0x000fe80008000000 */
[----:B------:R-:W-:Y:S04]  /*4b60*/  LDS.U8 R177, [R92+UR5+0x40] ;  /* 0x000040055cb17984 */ /* 0x000fe80008000000 */
        /* <DEDUP_REMOVED lines=29> */
[----:B------:R-:W-:Y:S01]  /*4d40*/  LDS.U8 R133, [R108+UR5+0x4c0] ;  /* 0x0004c0056c857984 */ /* 0x000fe20008000000 */
[----:B------:R-:W-:Y:S06]  /*4d50*/  BAR.SYNC.DEFER_BLOCKING 0x0 ;  /* 0x0000000000007b1d */ /* 0x000fec0000010000 */
[----:B----4-:R-:W-:Y:S04]  /*4d60*/  STS.U8 [R95+UR5], R88 ;  /* 0x000000585f007988 */ /* 0x010fe80008000005 */
[----:B---3--:R-:W-:Y:S04]  /*4d70*/  STS.U8 [R95+UR5+0x40], R178 ;  /* 0x000040b25f007988 */ /* 0x008fe80008000005 */
[----:B------:R-:W-:Y:S04]  /*4d80*/  STS.U8 [R95+UR5+0x100], R2 ;  /* 0x000100025f007988 */ /* 0x000fe80008000005 */
[----:B------:R-:W-:Y:S04]  /*4d90*/  STS.U8 [R95+UR5+0x140], R4 ;  /* 0x000140045f007988 */ /* 0x000fe80008000005 */
[----:B------:R-:W-:Y:S04]  /*4da0*/  STS.U8 [R95+UR5+0x200], R6 ;  /* 0x000200065f007988 */ /* 0x000fe80008000005 */
[----:B------:R-:W-:Y:S04]  /*4db0*/  STS.U8 [R95+UR5+0x240], R180 ;  /* 0x000240b45f007988 */ /* 0x000fe80008000005 */
[----:B------:R-:W-:Y:S04]  /*4dc0*/  STS.U8 [R95+UR5+0x300], R182 ;  /* 0x000300b65f007988 */ /* 0x000fe80008000005 */
[----:B-----5:R-:W-:Y:S04]  /*4dd0*/  STS.U8 [R95+UR5+0x340], R184 ;  /* 0x000340b85f007988 */ /* 0x020fe80008000005 */
[----:B------:R-:W-:Y:S04]  /*4de0*/  STS.U8 [R95+UR5+0x400], R186 ;  /* 0x000400ba5f007988 */ /* 0x000fe80008000005 */
[----:B------:R-:W-:Y:S04]  /*4df0*/  STS.U8 [R95+UR5+0x440], R188 ;  /* 0x000440bc5f007988 */ /* 0x000fe80008000005 */
[----:B------:R-:W-:Y:S04]  /*4e00*/  STS.U8 [R95+UR5+0x500], R190 ;  /* 0x000500be5f007988 */ /* 0x000fe80008000005 */
[----:B--2---:R-:W-:Y:S04]  /*4e10*/  STS.U8 [R95+UR5+0x540], R192 ;  /* 0x000540c05f007988 */ /* 0x004fe80008000005 */
        /* <DEDUP_REMOVED lines=19> */
[----:B------:R-:W-:Y:S01]  /*4f50*/  STS.U8 [R114+UR5+0x7c0], R201 ;  /* 0x0007c0c972007988 */ /* 0x000fe20008000005 */
[----:B------:R-:W-:Y:S06]  /*4f60*/  BAR.SYNC.DEFER_BLOCKING 0x0 ;  /* 0x0000000000007b1d */ /* 0x000fec0000010000 */
[----:B------:R-:W2:Y:S04]  /*4f70*/  LDSM.16.M88.4 R52, [R100+UR4] ;  /* 0x000000046434783b */ /* 0x000ea80008000200 */
[----:B------:R-:W3:Y:S01]  /*4f80*/  LDSM.16.M88.4 R4, [R100+UR4+0x400] ;  /* 0x000400046404783b */ /* 0x000ee20008000200 */
[----:B0-----:R-:W-:-:S02]  /*4f90*/  IMAD R78, R79, 0x100, R78 ;  /* 0x000001004f4e7824 */ /* 0x001fc400078e024e */
[----:B------:R-:W-:Y:S02]  /*4fa0*/  IMAD R82, R83, 0x100, R82 ;  /* 0x0000010053527824 */ /* 0x000fe400078e0252 */
[----:B------:R-:W-:Y:S02]  /*4fb0*/  IMAD R76, R77, 0x100, R76 ;  /* 0x000001004d4c7824 */ /* 0x000fe400078e024c */
[----:B-1----:R-:W-:Y:S01]  /*4fc0*/  IMAD R83, R81, 0x100, R80 ;  /* 0x0000010051537824 */ /* 0x002fe200078e0250 */
[----:B------:R-:W-:Y:S01]  /*4fd0*/  F2FP.F16.E4M3.UNPACK_B R81, R78 ;  /* 0x0000004eff51723e */ /* 0x000fe200020006ff */
[----:B------:R-:W-:Y:S02]  /*4fe0*/  IMAD R84, R85, 0x100, R84 ;  /* 0x0000010055547824 */ /* 0x000fe400078e0254 */
[----:B------:R-:W-:Y:S02]  /*4ff0*/  IMAD R77, R87, 0x100, R86 ;  /* 0x00000100574d7824 */ /* 0x000fe400078e0256 */
[----:B------:R-:W-:-:S02]  /*5000*/  IMAD R78, R173, 0x100, R172 ;  /* 0x00000100ad4e7824 */ /* 0x000fc400078e02ac */
[----:B------:R-:W-:Y:S01]  /*5010*/  IMAD R79, R175, 0x100, R174 ;  /* 0x00000100af4f7824 */ /* 0x000fe200078e02ae */
[----:B------:R-:W-:Y:S02]  /*5020*/  F2FP.F16.E4M3.UNPACK_B R80, R76 ;  /* 0x0000004cff50723e */ /* 0x000fe400020006ff */
[----:B------:R-:W-:Y:S02]  /*5030*/  F2FP.F16.E4M3.UNPACK_B R76, R84 ;  /* 0x00000054ff4c723e */ /* 0x000fe400020006ff */
[----:B------:R-:W-:Y:S02]  /*5040*/  F2FP.F16.E4M3.UNPACK_B R82, R82 ;  /* 0x00000052ff52723e */ /* 0x000fe400020006ff */
[----:B------:R-:W-:Y:S02]  /*5050*/  F2FP.F16.E4M3.UNPACK_B R83, R83 ;  /* 0x00000053ff53723e */ /* 0x000fe400020006ff */
[----:B------:R-:W-:Y:S02]  /*5060*/  F2FP.F16.E4M3.UNPACK_B R77, R77 ;  /* 0x0000004dff4d723e */ /* 0x000fe400020006ff */
[----:B------:R-:W-:-:S02]  /*5070*/  F2FP.F16.E4M3.UNPACK_B R78, R78 ;  /* 0x0000004eff4e723e */ /* 0x000fc400020006ff */
[----:B------:R-:W-:Y:S02]  /*5080*/  F2FP.F16.E4M3.UNPACK_B R79, R79 ;  /* 0x0000004fff4f723e */ /* 0x000fe400020006ff */
[----:B--2---:R-:W-:Y:S02]  /*5090*/  F2FP.F16.E4M3.UNPACK_B R88, R52 ;  /* 0x00000034ff58723e */ /* 0x004fe400020006ff */
[----:B------:R-:W-:Y:S02]  /*50a0*/  F2FP.F16.E4M3.UNPACK_B R89, R53 ;  /* 0x00000035ff59723e */ /* 0x000fe400020006ff */
[----:B------:R-:W-:Y:S02]  /*50b0*/  F2FP.F16.E4M3.UNPACK_B R84, R54 ;  /* 0x00000036ff54723e */ /* 0x000fe400020006ff */
[----:B------:R-:W-:Y:S02]  /*50c0*/  F2FP.F16.E4M3.UNPACK_B R85, R55 ;  /* 0x00000037ff55723e */ /* 0x000fe400020006ff */
[----:B---3--:R-:W-:-:S02]  /*50d0*/  F2FP.F16.E4M3.UNPACK_B R86, R4 ;  /* 0x00000004ff56723e */ /* 0x008fc400020006ff */
[----:B------:R-:W-:Y:S02]  /*50e0*/  F2FP.F16.E4M3.UNPACK_B R87, R5 ;  /* 0x00000005ff57723e */ /* 0x000fe400020006ff */
[----:B------:R-:W-:Y:S02]  /*50f0*/  F2FP.F16.E4M3.UNPACK_B R2, R6 ;  /* 0x00000006ff02723e */ /* 0x000fe400020006ff */
[----:B------:R-:W-:Y:S01]  /*5100*/  F2FP.F16.E4M3.UNPACK_B R3, R7 ;  /* 0x00000007ff03723e */ /* 0x000fe200020006ff */
[C---:B------:R-:W-:Y:S06]  /*5110*/  HMMA.16816.F32 R56, R80.reuse, R88, R56 ;  /* 0x000000585038723c */ /* 0x040fec0000001838 */
[C---:B------:R-:W-:Y:S06]  /*5120*/  HMMA.16816.F32 R24, R80.reuse, R84, R24 ;  /* 0x000000545018723c */ /* 0x040fec0000001818 */
[C---:B------:R-:W-:Y:S06]  /*5130*/  HMMA.16816.F32 R8, R80.reuse, R86, R8 ;  /* 0x000000565008723c */ /* 0x040fec0000001808 */
[----:B------:R-:W-:Y:S06]  /*5140*/  HMMA.16816.F32 R28, R80, R2, R28 ;  /* 0x00000002501c723c */ /* 0x000fec000000181c */
[----:B------:R-:W-:Y:S01]  /*5150*/  HMMA.16816.F32 R32, R76, R88, R32 ;  /* 0x000000584c20723c */ /* 0x000fe20000001820 */
[----:B------:R-:W-:-:S02]  /*5160*/  IMAD R80, R177, 0x100, R176 ;  /* 0x00000100b1507824 */ /* 0x000fc400078e02b0 */
[----:B------:R-:W-:Y:S02]  /*5170*/  IMAD R81, R170, 0x100, R169 ;  /* 0x00000100aa517824 */ /* 0x000fe400078e02a9 */
[----:B------:R-:W-:Y:S01]  /*5180*/  IMAD R82, R166, 0x100, R171 ;  /* 0x00000100a6527824 */ /* 0x000fe200078e02ab */
[----:B------:R-:W-:Y:S01]  /*5190*/  HMMA.16816.F32 R36, R76, R84, R36 ;  /* 0x000000544c24723c */ /* 0x000fe20000001824 */
[----:B------:R-:W-:-:S05]  /*51a0*/  IMAD R83, R167, 0x100, R168 ;  /* 0x00000100a7537824 */ /* 0x000fca00078e02a8 */
[C---:B------:R-:W-:Y:S06]  /*51b0*/  HMMA.16816.F32 R20, R76.reuse, R86, R20 ;  /* 0x000000564c14723c */ /* 0x040fec0000001814 */
[----:B------:R-:W-:Y:S01]  /*51c0*/  HMMA.16816.F32 R40, R76, R2, R40 ;  /* 0x000000024c28723c */ /* 0x000fe20000001828 */
[----:B------:R-:W-:-:S06]  /*51d0*/  F2FP.F16.E4M3.UNPACK_B R80, R80 ;  /* 0x00000050ff50723e */ /* 0x000fcc00020006ff */
[----:B------:R-:W-:Y:S02]  /*51e0*/  IMAD R76, R163, 0x100, R162 ;  /* 0x00000100a34c7824 */ /* 0x000fe400078e02a2 */
[----:B------:R-:W-:Y:S02]  /*51f0*/  IMAD R77, R165, 0x100, R164 ;  /* 0x00000100a54d7824 */ /* 0x000fe400078e02a4 */
[----:B------:R-:W-:Y:S02]  /*5200*/  IMAD R78, R159, 0x100, R158 ;  /* 0x000001009f4e7824 */ /* 0x000fe400078e029e */
[----:B------:R-:W-:Y:S01]  /*5210*/  IMAD R79, R161, 0x100, R160 ;  /* 0x00000100a14f7824 */ /* 0x000fe200078e02a0 */
[----:B------:R-:W-:Y:S02]  /*5220*/  F2FP.F16.E4M3.UNPACK_B R81, R81 ;  /* 0x00000051ff51723e */ /* 0x000fe400020006ff */
[----:B------:R-:W-:Y:S02]  /*5230*/  F2FP.F16.E4M3.UNPACK_B R82, R82 ;  /* 0x00000052ff52723e */ /* 0x000fe400020006ff */
[----:B------:R-:W-:-:S02]  /*5240*/  F2FP.F16.E4M3.UNPACK_B R83, R83 ;  /* 0x00000053ff53723e */ /* 0x000fc400020006ff */
[----:B------:R-:W-:Y:S02]  /*5250*/  F2FP.F16.E4M3.UNPACK_B R76, R76 ;  /* 0x0000004cff4c723e */ /* 0x000fe400020006ff */
[----:B------:R-:W-:Y:S02]  /*5260*/  F2FP.F16.E4M3.UNPACK_B R77, R77 ;  /* 0x0000004dff4d723e */ /* 0x000fe400020006ff */
[----:B------:R-:W-:Y:S02]  /*5270*/  F2FP.F16.E4M3.UNPACK_B R78, R78 ;  /* 0x0000004eff4e723e */ /* 0x000fe400020006ff */
[----:B------:R-:W-:Y:S01]  /*5280*/  F2FP.F16.E4M3.UNPACK_B R79, R79 ;  /* 0x0000004fff4f723e */ /* 0x000fe200020006ff */
[----:B------:R-:W-:Y:S01]  /*5290*/  IMAD R146, R147, 0x100, R146 ;  /* 0x0000010093927824 */ /* 0x000fe200078e0292 */
[----:B------:R-:W-:Y:S01]  /*52a0*/  HMMA.16816.F32 R16, R80, R84, R16 ;  /* 0x000000545010723c */ /* 0x000fe20000001810 */
[----:B------:R-:W-:Y:S02]  /*52b0*/  IMAD R148, R148, 0x100, R149 ;  /* 0x0000010094947824 */ /* 0x000fe400078e0295 */
[----:B------:R-:W-:-:S02]  /*52c0*/  IMAD R142, R143, 0x100, R142 ;  /* 0x000001008f8e7824 */ /* 0x000fc400078e028e */
[----:B------:R-:W-:Y:S01]  /*52d0*/  IMAD R144, R144, 0x100, R145 ;  /* 0x0000010090907824 */ /* 0x000fe200078e0291 */
[C---:B------:R-:W-:Y:S06]  /*52e0*/  HMMA.16816.F32 R68, R76.reuse, R84, R68 ;  /* 0x000000544c44723c */ /* 0x040fec0000001844 */
[----:B------:R-:W-:Y:S01]  /*52f0*/  HMMA.16816.F32 R64, R76, R88, R64 ;  /* 0x000000584c40723c */ /* 0x000fe20000001840 */
[----:B------:R-:W-:Y:S02]  /*5300*/  F2FP.F16.E4M3.UNPACK_B R84, R52.H1 ;  /* 0x00000034ff54723e */ /* 0x000fe400030006ff */
[----:B------:R-:W-:-:S03]  /*5310*/  F2FP.F16.E4M3.UNPACK_B R85, R53.H1 ;  /* 0x00000035ff55723e */ /* 0x000fc600030006ff */
[C---:B------:R-:W-:Y:S06]  /*5320*/  HMMA.16816.F32 R72, R76.reuse, R86, R72 ;  /* 0x000000564c48723c */ /* 0x040fec0000001848 */
[-C--:B------:R-:W-:Y:S06]  /*5330*/  HMMA.16816.F32 R60, R76, R2.reuse, R60 ;  /* 0x000000024c3c723c */ /* 0x080fec000000183c */
[----:B------:R-:W-:Y:S01]  /*5340*/  HMMA.16816.F32 R48, R80, R2, R48 ;  /* 0x000000025030723c */ /* 0x000fe20000001830 */
[----:B------:R-:W-:-:S02]  /*5350*/  F2FP.F16.E4M3.UNPACK_B R76, R4.H1 ;  /* 0x00000004ff4c723e */ /* 0x000fc400030006ff */
[----:B------:R-:W-:Y:S02]  /*5360*/  F2FP.F16.E4M3.UNPACK_B R77, R5.H1 ;  /* 0x00000005ff4d723e */ /* 0x000fe400030006ff */
[----:B------:R-:W-:Y:S02]  /*5370*/  F2FP.F16.E4M3.UNPACK_B R78, R6.H1 ;  /* 0x00000006ff4e723e */ /* 0x000fe400030006ff */
[----:B------:R-:W-:Y:S02]  /*5380*/  F2FP.F16.E4M3.UNPACK_B R79, R7.H1 ;  /* 0x00000007ff4f723e */ /* 0x000fe400030006ff */
[----:B------:R-:W-:Y:S02]  /*5390*/  F2FP.F16.E4M3.UNPACK_B R2, R54.H1 ;  /* 0x00000036ff02723e */ /* 0x000fe400030006ff */
[----:B------:R-:W-:Y:S02]  /*53a0*/  F2FP.F16.E4M3.UNPACK_B R3, R55.H1 ;  /* 0x00000037ff03723e */ /* 0x000fe400030006ff */
[----:B------:R-:W-:-:S02]  /*53b0*/  F2FP.F16.E4M3.UNPACK_B R4, R146 ;  /* 0x00000092ff04723e */ /* 0x000fc400020006ff */
[----:B------:R-:W-:Y:S02]  /*53c0*/  F2FP.F16.E4M3.UNPACK_B R5, R148 ;  /* 0x00000094ff05723e */ /* 0x000fe400020006ff */
[----:B------:R-:W-:Y:S02]  /*53d0*/  F2FP.F16.E4M3.UNPACK_B R6, R142 ;  /* 0x0000008eff06723e */ /* 0x000fe400020006ff */
[----:B------:R-:W-:Y:S01]  /*53e0*/  F2FP.F16.E4M3.UNPACK_B R7, R144 ;  /* 0x00000090ff07723e */ /* 0x000fe200020006ff */
[C---:B------:R-:W-:Y:S01]  /*53f0*/  HMMA.16816.F32 R44, R80.reuse, R88, R44 ;  /* 0x00000058502c723c */ /* 0x040fe2000000182c */
[----:B------:R-:W-:Y:S02]  /*5400*/  IMAD R52, R135, 0x100, R134 ;  /* 0x0000010087347824 */ /* 0x000fe400078e0286 */
[----:B------:R-:W-:Y:S02]  /*5410*/  IMAD R53, R136, 0x100, R141 ;  /* 0x0000010088357824 */ /* 0x000fe400078e028d */
[----:B------:R-:W-:Y:S01]  /*5420*/  IMAD R54, R138, 0x100, R137 ;  /* 0x000001008a367824 */ /* 0x000fe200078e0289 */
[----:B------:R-:W-:Y:S01]  /*5430*/  HMMA.16816.F32 R12, R80, R86, R12 ;  /* 0x00000056500c723c */ /* 0x000fe2000000180c */
[----:B------:R-:W-:-:S05]  /*5440*/  IMAD R55, R139, 0x100, R140 ;  /* 0x000001008b377824 */ /* 0x000fca00078e028c */
[C---:B------:R-:W-:Y:S01]  /*5450*/  HMMA.16816.F32 R32, R4.reuse, R84, R32 ;  /* 0x000000540420723c */ /* 0x040fe20000001820 */
[----:B------:R-:W-:Y:S02]  /*5460*/  IMAD R80, R152, 0x100, R153 ;  /* 0x0000010098507824 */ /* 0x000fe400078e0299 */
        /* <DEDUP_REMOVED lines=17> */
[----:B------:R-:W-:Y:S02]  /*5580*/  F2FP.F16.E4M3.UNPACK_B R55, R55 ;  /* 0x00000037ff37723e */ /* 0x000fe400020006ff */
[----:B------:R-:W-:Y:S02]  /*5590*/  F2FP.F16.E4M3.UNPACK_B R4, R4 ;  /* 0x00000004ff04723e */ /* 0x000fe400020006ff */
[----:B------:R-:W-:-:S02]  /*55a0*/  F2FP.F16.E4M3.UNPACK_B R5, R5 ;  /* 0x00000005ff05723e */ /* 0x000fc400020006ff */
[----:B------:R-:W-:Y:S02]  /*55b0*/  F2FP.F16.E4M3.UNPACK_B R6, R6 ;  /* 0x00000006ff06723e */ /* 0x000fe400020006ff */
[----:B------:R-:W-:Y:S01]  /*55c0*/  F2FP.F16.E4M3.UNPACK_B R7, R7 ;  /* 0x00000007ff07723e */ /* 0x000fe200020006ff */
[----:B------:R-:W-:Y:S02]  /*55d0*/  USHF.R.S32.HI UR33, URZ, 0x1f, UR32 ;  /* 0x0000001f3f217899 */ /* 0x000fe40008011420 */
[----:B------:R-:W-:Y:S02]  /*55e0*/  UIADD3 UR6, UP5, UR32, UR6, URZ ;  /* 0x0000000620067290 */ /* 0x000fe4000ffbe03f */
[----:B------:R-:W-:Y:S02]  /*55f0*/  UIADD3 UR7, UP6, UR32, UR7, URZ ;  /* 0x0000000720077290 */ /* 0x000fe4000ffde03f */
[----:B------:R-:W-:Y:S02]  /*5600*/  UIADD3 UR8, UP0, UR32, UR8, URZ ;  /* 0x0000000820087290 */ /* 0x000fe4000ff1e03f */
[----:B------:R-:W-:-:S02]  /*5610*/  UIADD3 UR9, UP1, UR32, UR9, URZ ;  /* 0x0000000920097290 */ /* 0x000fc4000ff3e03f */
[----:B------:R-:W-:Y:S01]  /*5620*/  IADD3 R125, P6, R125, UR32, RZ ;  /* 0x000000207d7d7c10 */ /* 0x000fe2000ffde0ff */
[----:B------:R-:W-:Y:S01]  /*5630*/  UIADD3 UR34, UR34, -0x1, URZ ;  /* 0xffffffff22227890 */ /* 0x000fe2000fffe03f */
[-C--:B------:R-:W-:Y:S01]  /*5640*/  HMMA.16816.F32 R24, R80, R2.reuse, R24 ;  /* 0x000000025018723c */ /* 0x080fe20000001818 */
[----:B------:R-:W-:Y:S02]  /*5650*/  UIADD3.X UR37, UR33, UR37, URZ, UP5, !UPT ;  /* 0x0000002521257290 */ /* 0x000fe4000affe43f */
[----:B------:R-:W-:Y:S02]  /*5660*/  UIADD3.X UR38, UR33, UR38, URZ, UP6, !UPT ;  /* 0x0000002621267290 */ /* 0x000fe4000b7fe43f */
[----:B------:R-:W-:Y:S01]  /*5670*/  UIADD3.X UR39, UR33, UR39, URZ, UP0, !UPT ;  /* 0x0000002721277290 */ /* 0x000fe200087fe43f */
[----:B------:R-:W-:Y:S01]  /*5680*/  HMMA.16816.F32 R16, R52, R2, R16 ;  /* 0x000000023410723c */ /* 0x000fe20000001810 */
[----:B------:R-:W-:Y:S02]  /*5690*/  UIADD3.X UR40, UR33, UR40, URZ, UP1, !UPT ;  /* 0x0000002821287290 */ /* 0x000fe40008ffe43f */
[----:B------:R-:W-:Y:S01]  /*56a0*/  IADD3.X R107, R107, UR33, RZ, P6, !PT ;  /* 0x000000216b6b7c10 */ /* 0x000fe2000b7fe4ff */
[----:B------:R-:W-:-:S02]  /*56b0*/  UIADD3 UR10, UP2, UR32, UR10, URZ ;  /* 0x0000000a200a7290 */ /* 0x000fc4000ff5e03f */
[----:B------:R-:W-:Y:S01]  /*56c0*/  UIADD3 UR11, UP3, UR32, UR11, URZ ;  /* 0x0000000b200b7290 */ /* 0x000fe2000ff7e03f */
[----:B------:R-:W-:Y:S01]  /*56d0*/  HMMA.16816.F32 R68, R4, R2, R68 ;  /* 0x000000020444723c */ /* 0x000fe20000001844 */
[----:B------:R-:W-:Y:S02]  /*56e0*/  UIADD3 UR12, UP4, UR32, UR12, URZ ;  /* 0x0000000c200c7290 */ /* 0x000fe4000ff9e03f */
[----:B------:R-:W-:Y:S02]  /*56f0*/  UIADD3 UR13, UP5, UR32, UR13, URZ ;  /* 0x0000000d200d7290 */ /* 0x000fe4000ffbe03f */
[----:B------:R-:W-:Y:S02]  /*5700*/  UIADD3 UR14, UP6, UR32, UR14, URZ ;  /* 0x0000000e200e7290 */ /* 0x000fe4000ffde03f */
[----:B------:R-:W-:Y:S01]  /*5710*/  UIADD3 UR15, UP0, UR32, UR15, URZ ;  /* 0x0000000f200f7290 */ /* 0x000fe2000ff1e03f */
[----:B------:R-:W-:Y:S01]  /*5720*/  IMAD.SHL.U32 R2, R110, 0x20, RZ ;  /* 0x000000206e027824 */ /* 0x000fe200078e00ff */
[----:B------:R-:W-:Y:S01]  /*5730*/  UIADD3 UR16, UP1, UR32, UR16, URZ ;  /* 0x0000001020107290 */ /* 0x000fe2000ff3e03f */
[----:B------:R-:W-:Y:S01]  /*5740*/  ISETP.NE.U32.AND P6, PT, RZ, UR34, PT ;  /* 0x00000022ff007c0c */ /* 0x000fe2000bfc5070 */
[----:B------:R-:W-:-:S02]  /*5750*/  UIADD3.X UR41, UR33, UR41, URZ, UP2, !UPT ;  /* 0x0000002921297290 */ /* 0x000fc400097fe43f */
[----:B------:R-:W-:Y:S01]  /*5760*/  UIADD3.X UR42, UR33, UR42, URZ, UP3, !UPT ;  /* 0x0000002a212a7290 */ /* 0x000fe20009ffe43f */
[----:B------:R-:W-:Y:S01]  /*5770*/  IADD3 R90, P0, R2, R90, RZ ;  /* 0x0000005a025a7210 */ /* 0x000fe20007f1e0ff */
[----:B------:R-:W-:Y:S02]  /*5780*/  UIADD3.X UR43, UR33, UR43, URZ, UP4, !UPT ;  /* 0x0000002b212b7290 */ /* 0x000fe4000a7fe43f */
[----:B------:R-:W-:Y:S02]  /*5790*/  UIADD3.X UR44, UR33, UR44, URZ, UP5, !UPT ;  /* 0x0000002c212c7290 */ /* 0x000fe4000affe43f */
[----:B------:R-:W-:Y:S02]  /*57a0*/  UIADD3.X UR45, UR33, UR45, URZ, UP6, !UPT ;  /* 0x0000002d212d7290 */ /* 0x000fe4000b7fe43f */
[----:B------:R-:W-:Y:S02]  /*57b0*/  UIADD3.X UR46, UR33, UR46, URZ, UP0, !UPT ;  /* 0x0000002e212e7290 */ /* 0x000fe400087fe43f */
[----:B------:R-:W-:-:S02]  /*57c0*/  UIADD3.X UR47, UR33, UR47, URZ, UP1, !UPT ;  /* 0x0000002f212f7290 */ /* 0x000fc40008ffe43f */
[----:B------:R-:W-:Y:S02]  /*57d0*/  UIADD3 UR17, UP2, UR32, UR17, URZ ;  /* 0x0000001120117290 */ /* 0x000fe4000ff5e03f */
[----:B------:R-:W-:Y:S02]  /*57e0*/  UIADD3 UR18, UP3, UR32, UR18, URZ ;  /* 0x0000001220127290 */ /* 0x000fe4000ff7e03f */
[----:B------:R-:W-:Y:S02]  /*57f0*/  UIADD3 UR19, UP4, UR32, UR19, URZ ;  /* 0x0000001320137290 */ /* 0x000fe4000ff9e03f */
[----:B------:R-:W-:Y:S02]  /*5800*/  UIADD3 UR20, UP5, UR32, UR20, URZ ;  /* 0x0000001420147290 */ /* 0x000fe4000ffbe03f */
[----:B------:R-:W-:Y:S02]  /*5810*/  UIADD3 UR21, UP6, UR32, UR21, URZ ;  /* 0x0000001520157290 */ /* 0x000fe4000ffde03f */
[----:B------:R-:W-:-:S02]  /*5820*/  UIADD3 UR22, UP0, UR32, UR22, URZ ;  /* 0x0000001620167290 */ /* 0x000fc4000ff1e03f */
[----:B------:R-:W-:Y:S01]  /*5830*/  UIADD3 UR23, UP1, UR32, UR23, URZ ;  /* 0x0000001720177290 */ /* 0x000fe2000ff3e03f */
[----:B------:R-:W-:Y:S01]  /*5840*/  LEA.HI.X.SX32 R111, R2, R111, 0x1, P0 ;  /* 0x0000006f026f7211 */ /* 0x000fe200000f0eff */
[----:B------:R-:W-:Y:S01]  /*5850*/  UIADD3.X UR48, UR33, UR48, URZ, UP2, !UPT ;  /* 0x0000003021307290 */ /* 0x000fe200097fe43f */
[----:B------:R-:W-:Y:S01]  /*5860*/  IADD3 R101, P0, R101, UR32, RZ ;  /* 0x0000002065657c10 */ /* 0x000fe2000ff1e0ff */
        /* <DEDUP_REMOVED lines=18> */
[C---:B------:R-:W-:Y:S01]  /*5990*/  HMMA.16816.F32 R56, R80.reuse, R84, R56 ;  /* 0x000000545038723c */ /* 0x040fe20000001838 */
[----:B------:R-:W-:Y:S02]  /*59a0*/  UIADD3.X UR55, UR33, UR55, URZ, UP2, !UPT ;  /* 0x0000003721377290 */ /* 0x000fe400097fe43f */
[----:B------:R-:W-:Y:S01]  /*59b0*/  IADD3.X R109, R109, UR33, RZ, P0, !PT ;  /* 0x000000216d6d7c10 */ /* 0x000fe200087fe4ff */
[----:B------:R-:W-:Y:S02]  /*59c0*/  UIADD3.X UR56, UR33, UR56, URZ, UP3, !UPT ;  /* 0x0000003821387290 */ /* 0x000fe40009ffe43f */
[----:B------:R-:W-:Y:S01]  /*59d0*/  IADD3.X R113, R113, UR33, RZ, P1, !PT ;  /* 0x0000002171717c10 */ /* 0x000fe20008ffe4ff */
[----:B------:R-:W-:Y:S01]  /*59e0*/  UIADD3.X UR57, UR33, UR57, URZ, UP4, !UPT ;  /* 0x0000003921397290 */ /* 0x000fe2000a7fe43f */
[----:B------:R-:W-:Y:S01]  /*59f0*/  HMMA.16816.F32 R8, R80, R76, R8 ;  /* 0x0000004c5008723c */ /* 0x000fe20000001808 */
[----:B------:R-:W-:-:S02]  /*5a00*/  UIADD3.X UR58, UR33, UR58, URZ, UP5, !UPT ;  /* 0x0000003a213a7290 */ /* 0x000fc4000affe43f */
[----:B------:R-:W-:Y:S01]  /*5a10*/  IADD3.X R115, R115, UR33, RZ, P2, !PT ;  /* 0x0000002173737c10 */ /* 0x000fe200097fe4ff */
[----:B------:R-:W-:Y:S02]  /*5a20*/  UIADD3.X UR59, UR33, UR59, URZ, UP6, !UPT ;  /* 0x0000003b213b7290 */ /* 0x000fe4000b7fe43f */
[----:B------:R-:W-:Y:S01]  /*5a30*/  IADD3.X R117, R117, UR33, RZ, P3, !PT ;  /* 0x0000002175757c10 */ /* 0x000fe20009ffe4ff */
[----:B------:R-:W-:Y:S01]  /*5a40*/  UIADD3.X UR60, UR33, UR60, URZ, UP0, !UPT ;  /* 0x0000003c213c7290 */ /* 0x000fe200087fe43f */
[----:B------:R-:W-:Y:S01]  /*5a50*/  HMMA.16816.F32 R28, R80, R78, R28 ;  /* 0x0000004e501c723c */ /* 0x000fe2000000181c */
[----:B------:R-:W-:Y:S02]  /*5a60*/  UIADD3.X UR61, UR33, UR61, URZ, UP1, !UPT ;  /* 0x0000003d213d7290 */ /* 0x000fe40008ffe43f */
[----:B------:R-:W-:Y:S02]  /*5a70*/  IADD3.X R119, R119, UR33, RZ, P4, !PT ;  /* 0x0000002177777c10 */ /* 0x000fe4000a7fe4ff */
[----:B------:R-:W-:Y:S01]  /*5a80*/  IADD3.X R121, R121, UR33, RZ, P5, !PT ;  /* 0x0000002179797c10 */ /* 0x000fe2000affe4ff */
[----:B------:R-:W-:Y:S01]  /*5a90*/  HMMA.16816.F32 R44, R52, R84, R44 ;  /* 0x00000054342c723c */ /* 0x000fe2000000182c */
[----:B------:R-:W-:-:S05]  /*5aa0*/  VIADD R91, R91, 0xffffffe0 ;  /* 0xffffffe05b5b7836 */ /* 0x000fca0000000000 */
[C---:B------:R-:W-:Y:S06]  /*5ab0*/  HMMA.16816.F32 R12, R52.reuse, R76, R12 ;  /* 0x0000004c340c723c */ /* 0x040fec000000180c */
[----:B------:R-:W-:Y:S06]  /*5ac0*/  HMMA.16816.F32 R48, R52, R78, R48 ;  /* 0x0000004e3430723c */ /* 0x000fec0000001830 */
[C---:B------:R-:W-:Y:S06]  /*5ad0*/  HMMA.16816.F32 R64, R4.reuse, R84, R64 ;  /* 0x000000540440723c */ /* 0x040fec0000001840 */
[C---:B------:R-:W-:Y:S06]  /*5ae0*/  HMMA.16816.F32 R72, R4.reuse, R76, R72 ;  /* 0x0000004c0448723c */ /* 0x040fec0000001848 */
[----:B------:R-:W-:Y:S01]  /*5af0*/  HMMA.16816.F32 R60, R4, R78, R60 ;  /* 0x0000004e043c723c */ /* 0x000fe2000000183c */
[----:B------:R-:W-:-:S08]  /*5b00*/  NOP ;  /* 0x0000000000007918 */ /* 0x000fd00000000000 */
[----:B------:R-:W-:-:S15]  /*5b10*/  @P6 BRA `(.L_x_1) ;  /* 0xffffffd400946947 */ /* 0x000fde000383ffff */
.L_x_0:
[----:B------:R-:W-:Y:S01]  /*5b20*/  BAR.SYNC.DEFER_BLOCKING 0x0 ;  /* 0x0000000000007b1d */ /* 0x000fe20000010000 */
[----:B0-----:R-:W-:Y:S01]  /*5b30*/  LOP3.LUT R0, R0, 0x20, RZ, 0xc0, !PT ;  /* 0x0000002000007812 */ /* 0x001fe200078ec0ff */
[----:B------:R-:W-:Y:S01]  /*5b40*/  VIADD R2, R97, 0x4 ;  /* 0x0000000461027836 */ /* 0x000fe20000000000 */
[----:B------:R-:W-:Y:S02]  /*5b50*/  F2FP.SATFINITE.E4M3.F32.PACK_AB_MERGE_C R58, R59, R58, RZ ;  /* 0x0000003a3b3a723e */ /* 0x000fe400048070ff */
[----:B------:R-:W-:Y:S01]  /*5b60*/  F2FP.SATFINITE.E4M3.F32.PACK_AB_MERGE_C R27, R27, R26, RZ ;  /* 0x0000001a1b1b723e */ /* 0x000fe200048070ff */
[----:B------:R-:W-:Y:S01]  /*5b70*/  ULDC.64 UR6, c[0x0][0x228] ;  /* 0x00008a0000067ab9 */ /* 0x000fe20000000a00 */
[----:B------:R-:W-:Y:S01]  /*5b80*/  LEA R3, R0, UR5, 0x5 ;  /* 0x0000000500037c11 */ /* 0x000fe2000f8e28ff */
[----:B------:R-:W-:Y:S01]  /*5b90*/  VIADD R0, R97, 0x1 ;  /* 0x0000000161007836 */ /* 0x000fe20000000000 */
[----:B------:R-:W-:Y:S01]  /*5ba0*/  F2FP.SATFINITE.E4M3.F32.PACK_AB_MERGE_C R56, R57, R56, RZ ;  /* 0x000000383938723e */ /* 0x000fe200048070ff */
[----:B------:R-:W-:Y:S01]  /*5bb0*/  ULDC UR4, c[0x0][0x244] ;  /* 0x0000910000047ab9 */ /* 0x000fe20000000800 */
[----:B------:R-:W-:Y:S01]  /*5bc0*/  F2FP.SATFINITE.E4M3.F32.PACK_AB_MERGE_C R25, R25, R24, RZ ;  /* 0x000000181919723e */ /* 0x000fe200048070ff */
[----:B------:R-:W-:Y:S01]  /*5bd0*/  IMAD R96, R96, 0x10, R3 ;  /* 0x0000001060607824 */ /* 0x000fe200078e0203 */
[----:B------:R-:W-:Y:S01]  /*5be0*/  F2FP.SATFINITE.E4M3.F32.PACK_AB_MERGE_C R32, R33, R32, RZ ;  /* 0x000000202120723e */ /* 0x000fe200048070ff */
[----:B------:R-:W-:Y:S01]  /*5bf0*/  VIADD R3, R97, 0x3 ;  /* 0x0000000361037836 */ /* 0x000fe20000000000 */
[----:B------:R-:W-:-:S02]  /*5c00*/  F2FP.SATFINITE.E4M3.F32.PACK_AB_MERGE_C R34, R35, R34, RZ ;  /* 0x000000222322723e */ /* 0x000fc400048070ff */
[----:B------:R-:W-:Y:S02]  /*5c10*/  F2FP.SATFINITE.E4M3.F32.PACK_AB_MERGE_C R37, R37, R36, RZ ;  /* 0x000000242525723e */ /* 0x000fe400048070ff */
[----:B------:R-:W-:Y:S02]  /*5c20*/  F2FP.SATFINITE.E4M3.F32.PACK_AB_MERGE_C R39, R39, R38, RZ ;  /* 0x000000262727723e */ /* 0x000fe400048070ff */
[----:B------:R-:W-:Y:S02]  /*5c30*/  F2FP.SATFINITE.E4M3.F32.PACK_AB_MERGE_C R46, R47, R46, RZ ;  /* 0x0000002e2f2e723e */ /* 0x000fe400048070ff */
[----:B------:R-:W-:Y:S02]  /*5c40*/  F2FP.SATFINITE.E4M3.F32.PACK_AB_MERGE_C R19, R19, R18, RZ ;  /* 0x000000121313723e */ /* 0x000fe400048070ff */
[----:B------:R-:W-:Y:S02]  /*5c50*/  F2FP.SATFINITE.E4M3.F32.PACK_AB_MERGE_C R44, R45, R44, RZ ;  /* 0x0000002c2d2c723e */ /* 0x000fe400048070ff */
[----:B------:R-:W-:-:S02]  /*5c60*/  F2FP.SATFINITE.E4M3.F32.PACK_AB_MERGE_C R17, R17, R16, RZ ;  /* 0x000000101111723e */ /* 0x000fc400048070ff */
[----:B------:R-:W-:Y:S02]  /*5c70*/  F2FP.SATFINITE.E4M3.F32.PACK_AB_MERGE_C R64, R65, R64, RZ ;  /* 0x000000404140723e */ /* 0x000fe400048070ff */
[----:B------:R-:W-:Y:S02]  /*5c80*/  F2FP.SATFINITE.E4M3.F32.PACK_AB_MERGE_C R66, R67, R66, RZ ;  /* 0x000000424342723e */ /* 0x000fe400048070ff */
[----:B------:R-:W-:Y:S02]  /*5c90*/  F2FP.SATFINITE.E4M3.F32.PACK_AB_MERGE_C R69, R69, R68, RZ ;  /* 0x000000444545723e */ /* 0x000fe400048070ff */
[----:B------:R-:W-:Y:S02]  /*5ca0*/  F2FP.SATFINITE.E4M3.F32.PACK_AB_MERGE_C R71, R71, R70, RZ ;  /* 0x000000464747723e */ /* 0x000fe400048070ff */
[----:B------:R-:W-:Y:S02]  /*5cb0*/  PRMT R57, R58, 0x5410, R27 ;  /* 0x000054103a397816 */ /* 0x000fe4000000001b */
[----:B------:R-:W-:-:S02]  /*5cc0*/  PRMT R56, R56, 0x5410, R25 ;  /* 0x0000541038387816 */ /* 0x000fc40000000019 */
[----:B------:R-:W-:Y:S02]  /*5cd0*/  PRMT R58, R32, 0x5410, R37 ;  /* 0x00005410203a7816 */ /* 0x000fe40000000025 */
[----:B------:R-:W-:Y:S02]  /*5ce0*/  PRMT R59, R34, 0x5410, R39 ;  /* 0x00005410223b7816 */ /* 0x000fe40000000027 */
[----:B------:R-:W-:Y:S02]  /*5cf0*/  PRMT R45, R46, 0x5410, R19 ;  /* 0x000054102e2d7816 */ /* 0x000fe40000000013 */
[----:B------:R-:W-:Y:S01]  /*5d00*/  PRMT R44, R44, 0x5410, R17 ;  /* 0x000054102c2c7816 */ /* 0x000fe20000000011 */
[----:B------:R-:W-:Y:S01]  /*5d10*/  STSM.16.M88.4 [R96], R56 ;  /* 0x0000003860007844 */ /* 0x000fe20000000200 */
[----:B------:R-:W-:Y:S02]  /*5d20*/  PRMT R46, R64, 0x5410, R69 ;  /* 0x00005410402e7816 */ /* 0x000fe40000000045 */
[----:B------:R-:W-:-:S02]  /*5d30*/  PRMT R47, R66, 0x5410, R71 ;  /* 0x00005410422f7816 */ /* 0x000fc40000000047 */
[----:B------:R-:W-:Y:S01]  /*5d40*/  F2FP.SATFINITE.E4M3.F32.PACK_AB_MERGE_C R8, R9, R8, RZ ;  /* 0x000000080908723e */ /* 0x000fe200048070ff */
[----:B------:R-:W-:Y:S01]  /*5d50*/  VIADD R9, R97, 0x2 ;  /* 0x0000000261097836 */ /* 0x000fe20000000000 */
[----:B------:R-:W-:Y:S01]  /*5d60*/  F2FP.SATFINITE.E4M3.F32.PACK_AB_MERGE_C R10, R11, R10, RZ ;  /* 0x0000000a0b0a723e */ /* 0x000fe200048070ff */
[----:B------:R-:W-:Y:S01]  /*5d70*/  STSM.16.M88.4 [R96+0x200], R44 ;  /* 0x0002002c60007844 */ /* 0x000fe20000000200 */
[----:B------:R-:W-:Y:S02]  /*5d80*/  F2FP.SATFINITE.E4M3.F32.PACK_AB_MERGE_C R29, R29, R28, RZ ;  /* 0x0000001c1d1d723e */ /* 0x000fe400048070ff */
[----:B------:R-:W-:Y:S02]  /*5d90*/  F2FP.SATFINITE.E4M3.F32.PACK_AB_MERGE_C R31, R31, R30, RZ ;  /* 0x0000001e1f1f723e */ /* 0x000fe400048070ff */
[----:B------:R-:W-:Y:S01]  /*5da0*/  LEA R95, R95, UR5, 0x4 ;  /* 0x000000055f5f7c11 */ /* 0x000fe2000f8e20ff */
[----:B------:R-:W-:Y:S01]  /*5db0*/  BAR.SYNC.DEFER_BLOCKING 0x0 ;  /* 0x0000000000007b1d */ /* 0x000fe20000010000 */
[----:B------:R-:W-:-:S02]  /*5dc0*/  ISETP.GE.AND P0, PT, R98, UR6, PT ;  /* 0x0000000662007c0c */ /* 0x000fc4000bf06270 */
[----:B------:R-:W-:Y:S02]  /*5dd0*/  PRMT R16, R8, 0x5410, R29 ;  /* 0x0000541008107816 */ /* 0x000fe4000000001d */
[----:B------:R-:W-:Y:S01]  /*5de0*/  ISETP.LT.AND P1, PT, R9, UR7, !P0 ;  /* 0x0000000709007c0c */ /* 0x000fe2000c721270 */
[----:B------:R-:W-:Y:S01]  /*5df0*/  ULDC UR6, c[0x0][0x248] ;  /* 0x0000920000067ab9 */ /* 0x000fe20000000800 */
[----:B------:R-:W-:Y:S02]  /*5e00*/  PRMT R17, R10, 0x5410, R31 ;  /* 0x000054100a117816 */ /* 0x000fe4000000001f */
[----:B------:R-:W-:Y:S02]  /*5e10*/  F2FP.SATFINITE.E4M3.F32.PACK_AB_MERGE_C R20, R21, R20, RZ ;  /* 0x000000141514723e */ /* 0x000fe400048070ff */
[----:B------:R-:W-:Y:S02]  /*5e20*/  F2FP.SATFINITE.E4M3.F32.PACK_AB_MERGE_C R22, R23, R22, RZ ;  /* 0x000000161716723e */ /* 0x000fe400048070ff */
[----:B------:R-:W-:-:S02]  /*5e30*/  F2FP.SATFINITE.E4M3.F32.PACK_AB_MERGE_C R41, R41, R40, RZ ;  /* 0x000000282929723e */ /* 0x000fc400048070ff */
[----:B------:R-:W-:Y:S02]  /*5e40*/  F2FP.SATFINITE.E4M3.F32.PACK_AB_MERGE_C R43, R43, R42, RZ ;  /* 0x0000002a2b2b723e */ /* 0x000fe400048070ff */
[----:B------:R-:W-:Y:S02]  /*5e50*/  F2FP.SATFINITE.E4M3.F32.PACK_AB_MERGE_C R12, R13, R12, RZ ;  /* 0x0000000c0d0c723e */ /* 0x000fe400048070ff */
[----:B------:R-:W-:Y:S02]  /*5e60*/  F2FP.SATFINITE.E4M3.F32.PACK_AB_MERGE_C R14, R15, R14, RZ ;  /* 0x0000000e0f0e723e */ /* 0x000fe400048070ff */
[----:B------:R-:W-:Y:S02]  /*5e70*/  F2FP.SATFINITE.E4M3.F32.PACK_AB_MERGE_C R49, R49, R48, RZ ;  /* 0x000000303131723e */ /* 0x000fe400048070ff */
[----:B------:R-:W-:Y:S01]  /*5e80*/  F2FP.SATFINITE.E4M3.F32.PACK_AB_MERGE_C R51, R51, R50, RZ ;  /* 0x000000323333723e */ /* 0x000fe200048070ff */
[----:B------:R-:W0:Y:S01]  /*5e90*/  LDS.128 R4, [R95] ;  /* 0x000000005f047984 */ /* 0x000e220000000c00 */
[----:B------:R-:W-:-:S02]  /*5ea0*/  F2FP.SATFINITE.E4M3.F32.PACK_AB_MERGE_C R72, R73, R72, RZ ;  /* 0x000000484948723e */ /* 0x000fc400048070ff */
[----:B------:R-:W-:Y:S01]  /*5eb0*/  F2FP.SATFINITE.E4M3.F32.PACK_AB_MERGE_C R74, R75, R74, RZ ;  /* 0x0000004a4b4a723e */ /* 0x000fe200048070ff */
[----:B------:R-:W1:Y:S01]  /*5ec0*/  LDS.128 R8, [R95+0x400] ;  /* 0x000400005f087984 */ /* 0x000e620000000c00 */
[----:B------:R-:W-:Y:S02]  /*5ed0*/  F2FP.SATFINITE.E4M3.F32.PACK_AB_MERGE_C R61, R61, R60, RZ ;  /* 0x0000003c3d3d723e */ /* 0x000fe400048070ff */
[----:B------:R-:W-:Y:S02]  /*5ee0*/  F2FP.SATFINITE.E4M3.F32.PACK_AB_MERGE_C R63, R63, R62, RZ ;  /* 0x0000003e3f3f723e */ /* 0x000fe400048070ff */
[----:B------:R-:W-:Y:S02]  /*5ef0*/  PRMT R18, R20, 0x5410, R41 ;  /* 0x0000541014127816 */ /* 0x000fe40000000029 */
[----:B------:R-:W-:Y:S01]  /*5f00*/  PRMT R19, R22, 0x5410, R43 ;  /* 0x0000541016137816 */ /* 0x000fe2000000002b */
[----:B------:R-:W-:Y:S01]  /*5f10*/  BAR.SYNC.DEFER_BLOCKING 0x0 ;  /* 0x0000000000007b1d */ /* 0x000fe20000010000 */
[----:B------:R-:W-:Y:S01]  /*5f20*/  ISETP.LT.AND P5, PT, R0, UR7, !P0 ;  /* 0x0000000700007c0c */ /* 0x000fe2000c7a1270 */
[----:B------:R-:W-:Y:S01]  /*5f30*/  IMAD R0, R98, UR4, RZ ;  /* 0x0000000462007c24 */ /* 0x000fe2000f8e02ff */
[----:B------:R-:W-:-:S02]  /*5f40*/  PRMT R28, R12, 0x5410, R49 ;  /* 0x000054100c1c7816 */ /* 0x000fc40000000031 */
[----:B------:R-:W-:Y:S01]  /*5f50*/  PRMT R29, R14, 0x5410, R51 ;  /* 0x000054100e1d7816 */ /* 0x000fe20000000033 */
[----:B------:R-:W-:Y:S01]  /*5f60*/  ULDC.64 UR4, c[0x0][0x220] ;  /* 0x0000880000047ab9 */ /* 0x000fe20000000a00 */
[----:B------:R-:W-:Y:S02]  /*5f70*/  PRMT R30, R72, 0x5410, R61 ;  /* 0x00005410481e7816 */ /* 0x000fe4000000003d */
[----:B------:R-:W-:Y:S02]  /*5f80*/  PRMT R31, R74, 0x5410, R63 ;  /* 0x000054104a1f7816 */ /* 0x000fe4000000003f */
[----:B------:R-:W-:Y:S01]  /*5f90*/  ISETP.LT.AND P4, PT, R3, UR7, !P0 ;  /* 0x0000000703007c0c */ /* 0x000fe2000c781270 */
[----:B------:R-:W-:Y:S01]  /*5fa0*/  IMAD R3, R97, UR6, RZ ;  /* 0x0000000661037c24 */ /* 0x000fe2000f8e02ff */
[----:B------:R-:W-:Y:S02]  /*5fb0*/  ISETP.LT.AND P3, PT, R2, UR7, !P0 ;  /* 0x0000000702007c0c */ /* 0x000fe4000c761270 */
[----:B------:R-:W-:Y:S01]  /*5fc0*/  IADD3 R2, P6, R0, UR4, RZ ;  /* 0x0000000400027c10 */ /* 0x000fe2000ffde0ff */
[----:B------:R-:W-:Y:S01]  /*5fd0*/  VIADD R15, R3, UR6 ;  /* 0x00000006030f7c36 */ /* 0x000fe20008000000 */
[----:B------:R-:W-:-:S02]  /*5fe0*/  ISETP.LT.AND P2, PT, R97, UR7, !P0 ;  /* 0x0000000761007c0c */ /* 0x000fc4000c741270 */
[----:B------:R-:W-:Y:S02]  /*5ff0*/  LEA.HI.X.SX32 R0, R0, UR5, 0x1, P6 ;  /* 0x0000000500007c11 */ /* 0x000fe4000b0f0eff */
[C---:B------:R-:W-:Y:S01]  /*6000*/  IADD3 R12, P6, R3.reuse, R2, RZ ;  /* 0x00000002030c7210 */ /* 0x040fe20007fde0ff */
[----:B------:R2:W-:Y:S03]  /*6010*/  STSM.16.M88.4 [R96], R16 ;  /* 0x0000001060007844 */ /* 0x0005e60000000200 */
[----:B------:R-:W-:Y:S01]  /*6020*/  LEA.HI.X.SX32 R13, R3, R0, 0x1, P6 ;  /* 0x00000000030d7211 */ /* 0x000fe200030f0eff */
[----:B------:R-:W-:Y:S01]  /*6030*/  VIADD R3, R97, 0x5 ;  /* 0x0000000561037836 */ /* 0x000fe20000000000 */
[----:B------:R-:W-:Y:S01]  /*6040*/  IADD3 R14, P6, R15, R2, RZ ;  /* 0x000000020f0e7210 */ /* 0x000fe20007fde0ff */
[----:B------:R1:W-:Y:S01]  /*6050*/  STSM.16.M88.4 [R96+0x200], R28 ;  /* 0x0002001c60007844 */ /* 0x0003e20000000200 */
[----:B0-----:R-:W-:-:S02]  /*6060*/  PRMT R21, R4, 0x7770, RZ ;  /* 0x0000777004157816 */ /* 0x001fc400000000ff */
[----:B------:R-:W-:Y:S01]  /*6070*/  PRMT R25, R4, 0x7771, RZ ;  /* 0x0000777104197816 */ /* 0x000fe200000000ff */
[----:B------:R-:W-:Y:S01]  /*6080*/  BAR.SYNC.DEFER_BLOCKING 0x0 ;  /* 0x0000000000007b1d */ /* 0x000fe20000010000 */
[----:B------:R-:W-:Y:S02]  /*6090*/  PRMT R23, R5, 0x7770, RZ ;  /* 0x0000777005177816 */ /* 0x000fe400000000ff */
[----:B------:R-:W-:Y:S01]  /*60a0*/  PRMT R27, R6, 0x7770, RZ ;  /* 0x00007770061b7816 */ /* 0x000fe200000000ff */
[C---:B--2---:R-:W-:Y:S01]  /*60b0*/  VIADD R19, R15.reuse, UR6 ;  /* 0x000000060f137c36 */ /* 0x044fe20008000000 */
[----:B------:R-:W-:Y:S02]  /*60c0*/  LEA.HI.X.SX32 R15, R15, R0, 0x1, P6 ;  /* 0x000000000f0f7211 */ /* 0x000fe400030f0eff */
[----:B-1----:R-:W-:Y:S02]  /*60d0*/  PRMT R29, R8, 0x7770, RZ ;  /* 0x00007770081d7816 */ /* 0x002fe400000000ff */
[----:B------:R-:W-:-:S04]  /*60e0*/  IADD3 R16, P6, R19, R2, RZ ;  /* 0x0000000213107210 */ /* 0x000fc80007fde0ff */
[C---:B------:R-:W-:Y:S01]  /*60f0*/  LEA.HI.X.SX32 R17, R19.reuse, R0, 0x1, P6 ;  /* 0x0000000013117211 */ /* 0x040fe200030f0eff */
[----:B------:R-:W-:Y:S01]  /*6100*/  VIADD R19, R19, UR6 ;  /* 0x0000000613137c36 */ /* 0x000fe20008000000 */
[----:B------:R0:W-:Y:S01]  /*6110*/  @P2 STG.E.U8 desc[UR30][R12.64], R21 ;  /* 0x000000150c002986 */ /* 0x0001e2000c10111e */
[----:B------:R-:W-:Y:S01]  /*6120*/  ISETP.LT.AND P2, PT, R3, UR7, !P0 ;  /* 0x0000000703007c0c */ /* 0x000fe2000c741270 */
[----:B------:R-:W-:Y:S02]  /*6130*/  VIADD R3, R97, 0x6 ;  /* 0x0000000661037836 */ /* 0x000fe40000000000 */
[----:B------:R1:W-:Y:S03]  /*6140*/  @P5 STG.E.U8 desc[UR30][R14.64], R25 ;  /* 0x000000190e005986 */ /* 0x0003e6000c10111e */
[----:B------:R-:W-:Y:S01]  /*6150*/  ISETP.LT.AND P5, PT, R3, UR7, !P0 ;  /* 0x0000000703007c0c */ /* 0x000fe2000c7a1270 */
[----:B------:R2:W-:Y:S01]  /*6160*/  @P1 STG.E.U8 desc[UR30][R16.64], R23 ;  /* 0x0000001710001986 */ /* 0x0005e2000c10111e */
[----:B------:R-:W-:Y:S01]  /*6170*/  VIADD R3, R97, 0x7 ;  /* 0x0000000761037836 */ /* 0x000fe20000000000 */
[C---:B0-----:R-:W-:Y:S01]  /*6180*/  IADD3 R12, P6, R19.reuse, R2, RZ ;  /* 0x00000002130c7210 */ /* 0x041fe20007fde0ff */
[----:B------:R-:W-:-:S03]  /*6190*/  VIADD R21, R19, UR6 ;  /* 0x0000000613157c36 */ /* 0x000fc60008000000 */
[----:B------:R-:W-:Y:S01]  /*61a0*/  ISETP.LT.AND P1, PT, R3, UR7, !P0 ;  /* 0x0000000703007c0c */ /* 0x000fe2000c721270 */
[----:B------:R-:W-:Y:S01]  /*61b0*/  VIADD R3, R97, 0x8 ;  /* 0x0000000861037836 */ /* 0x000fe20000000000 */
[----:B------:R-:W-:Y:S01]  /*61c0*/  LEA.HI.X.SX32 R13, R19, R0, 0x1, P6 ;  /* 0x00000000130d7211 */ /* 0x000fe200030f0eff */
[C---:B------:R-:W-:Y:S01]  /*61d0*/  VIADD R19, R21.reuse, UR6 ;  /* 0x0000000615137c36 */ /* 0x040fe20008000000 */
[----:B-1----:R-:W-:Y:S02]  /*61e0*/  IADD3 R14, P6, R21, R2, RZ ;  /* 0x00000002150e7210 */ /* 0x002fe40007fde0ff */
[----:B------:R-:W-:Y:S02]  /*61f0*/  PRMT R25, R5, 0x7771, RZ ;  /* 0x0000777105197816 */ /* 0x000fe400000000ff */
[----:B------:R-:W-:Y:S01]  /*6200*/  LEA.HI.X.SX32 R15, R21, R0, 0x1, P6 ;  /* 0x00000000150f7211 */ /* 0x000fe200030f0eff */
[C---:B------:R-:W-:Y:S01]  /*6210*/  VIADD R21, R19.reuse, UR6 ;  /* 0x0000000613157c36 */ /* 0x040fe20008000000 */
[----:B--2---:R-:W-:Y:S01]  /*6220*/  IADD3 R16, P6, R19, R2, RZ ;  /* 0x0000000213107210 */ /* 0x004fe20007fde0ff */
[----:B------:R0:W-:Y:S01]  /*6230*/  @P4 STG.E.U8 desc[UR30][R12.64], R25 ;  /* 0x000000190c004986 */ /* 0x0001e2000c10111e */
[----:B------:R-:W-:-:S02]  /*6240*/  PRMT R23, R6, 0x7771, RZ ;  /* 0x0000777106177816 */ /* 0x000fc400000000ff */
[----:B------:R-:W-:Y:S01]  /*6250*/  LEA.HI.X.SX32 R17, R19, R0, 0x1, P6 ;  /* 0x0000000013117211 */ /* 0x000fe200030f0eff */
[----:B------:R1:W-:Y:S01]  /*6260*/  @P3 STG.E.U8 desc[UR30][R14.64], R27 ;  /* 0x0000001b0e003986 */ /* 0x0003e2000c10111e */
[----:B------:R-:W-:Y:S02]  /*6270*/  IADD3 R18, P6, R21, R2, RZ ;  /* 0x0000000215127210 */ /* 0x000fe40007fde0ff */
[----:B------:R-:W-:Y:S01]  /*6280*/  ISETP.LT.AND P4, PT, R3, UR7, !P0 ;  /* 0x0000000703007c0c */ /* 0x000fe2000c781270 */
[----:B------:R2:W-:Y:S01]  /*6290*/  @P2 STG.E.U8 desc[UR30][R16.64], R23 ;  /* 0x0000001710002986 */ /* 0x0005e2000c10111e */
[C---:B------:R-:W-:Y:S01]  /*62a0*/  LEA.HI.X.SX32 R19, R21.reuse, R0, 0x1, P6 ;  /* 0x0000000015137211 */ /* 0x040fe200030f0eff */
[----:B------:R-:W-:Y:S02]  /*62b0*/  VIADD R21, R21, UR6 ;  /* 0x0000000615157c36 */ /* 0x000fe40008000000 */
[----:B------:R-:W-:Y:S01]  /*62c0*/  VIADD R3, R97, 0x9 ;  /* 0x0000000961037836 */ /* 0x000fe20000000000 */
[----:B0-----:R-:W-:-:S02]  /*62d0*/  PRMT R25, R7, 0x7770, RZ ;  /* 0x0000777007197816 */ /* 0x001fc400000000ff */
[C---:B------:R-:W-:Y:S01]  /*62e0*/  IADD3 R12, P6, R21.reuse, R2, RZ ;  /* 0x00000002150c7210 */ /* 0x040fe20007fde0ff */
[----:B-1----:R-:W-:Y:S01]  /*62f0*/  VIADD R15, R21, UR6 ;  /* 0x00000006150f7c36 */ /* 0x002fe20008000000 */
[----:B------:R-:W-:Y:S01]  /*6300*/  ISETP.LT.AND P3, PT, R3, UR7, !P0 ;  /* 0x0000000703007c0c */ /* 0x000fe2000c761270 */
[----:B------:R-:W-:Y:S01]  /*6310*/  VIADD R3, R97, 0xa ;  /* 0x0000000a61037836 */ /* 0x000fe20000000000 */
[----:B------:R-:W-:Y:S01]  /*6320*/  LEA.HI.X.SX32 R13, R21, R0, 0x1, P6 ;  /* 0x00000000150d7211 */ /* 0x000fe200030f0eff */
[C---:B--2---:R-:W-:Y:S01]  /*6330*/  VIADD R17, R15.reuse, UR6 ;  /* 0x000000060f117c36 */ /* 0x044fe20008000000 */
[----:B------:R-:W-:Y:S01]  /*6340*/  IADD3 R14, P6, R15, R2, RZ ;  /* 0x000000020f0e7210 */ /* 0x000fe20007fde0ff */
[----:B------:R0:W-:Y:S01]  /*6350*/  @P5 STG.E.U8 desc[UR30][R18.64], R25 ;  /* 0x0000001912005986 */ /* 0x0001e2000c10111e */
[----:B------:R-:W-:Y:S01]  /*6360*/  ISETP.LT.AND P2, PT, R3, UR7, !P0 ;  /* 0x0000000703007c0c */ /* 0x000fe2000c741270 */
[----:B------:R-:W-:Y:S01]  /*6370*/  VIADD R21, R17, UR6 ;  /* 0x0000000611157c36 */ /* 0x000fe20008000000 */
[----:B------:R-:W-:Y:S01]  /*6380*/  LEA.HI.X.SX32 R15, R15, R0, 0x1, P6 ;  /* 0x000000000f0f7211 */ /* 0x000fe200030f0eff */
[----:B------:R-:W-:Y:S01]  /*6390*/  VIADD R3, R97, 0xb ;  /* 0x0000000b61037836 */ /* 0x000fe20000000000 */
[----:B------:R-:W-:-:S02]  /*63a0*/  IADD3 R16, P6, R17, R2, RZ ;  /* 0x0000000211107210 */ /* 0x000fc40007fde0ff */
[----:B------:R-:W-:Y:S02]  /*63b0*/  PRMT R23, R7, 0x7771, RZ ;  /* 0x0000777107177816 */ /* 0x000fe400000000ff */
[----:B------:R-:W-:Y:S02]  /*63c0*/  LEA.HI.X.SX32 R17, R17, R0, 0x1, P6 ;  /* 0x0000000011117211 */ /* 0x000fe400030f0eff */
[----:B------:R-:W-:Y:S01]  /*63d0*/  ISETP.LT.AND P5, PT, R3, UR7, !P0 ;  /* 0x0000000703007c0c */ /* 0x000fe2000c7a1270 */
[----:B------:R-:W-:Y:S01]  /*63e0*/  VIADD R3, R97, 0xc ;  /* 0x0000000c61037836 */ /* 0x000fe20000000000 */
[C---:B0-----:R-:W-:Y:S01]  /*63f0*/  IADD3 R18, P6, R21.reuse, R2, RZ ;  /* 0x0000000215127210 */ /* 0x041fe20007fde0ff */
[----:B------:R0:W-:Y:S01]  /*6400*/  @P1 STG.E.U8 desc[UR30][R12.64], R23 ;  /* 0x000000170c001986 */ /* 0x0001e2000c10111e */
[----:B------:R-:W-:Y:S02]  /*6410*/  PRMT R27, R8, 0x7771, RZ ;  /* 0x00007771081b7816 */ /* 0x000fe400000000ff */
[C---:B------:R-:W-:Y:S01]  /*6420*/  LEA.HI.X.SX32 R19, R21.reuse, R0, 0x1, P6 ;  /* 0x0000000015137211 */ /* 0x040fe200030f0eff */
[----:B------:R-:W-:Y:S01]  /*6430*/  VIADD R21, R21, UR6 ;  /* 0x0000000615157c36 */ /* 0x000fe20008000000 */
[----:B------:R1:W-:Y:S01]  /*6440*/  @P4 STG.E.U8 desc[UR30][R14.64], R29 ;  /* 0x0000001d0e004986 */ /* 0x0003e2000c10111e */
[----:B------:R-:W-:Y:S01]  /*6450*/  ISETP.LT.AND P1, PT, R3, UR7, !P0 ;  /* 0x0000000703007c0c */ /* 0x000fe2000c721270 */
[----:B------:R-:W-:Y:S01]  /*6460*/  VIADD R3, R97, 0xd ;  /* 0x0000000d61037836 */ /* 0x000fe20000000000 */
[----:B------:R-:W-:Y:S01]  /*6470*/  PRMT R25, R9, 0x7770, RZ ;  /* 0x0000777009197816 */ /* 0x000fe200000000ff */
[----:B------:R2:W-:Y:S01]  /*6480*/  @P3 STG.E.U8 desc[UR30][R16.64], R27 ;  /* 0x0000001b10003986 */ /* 0x0005e2000c10111e */
[----:B0-----:R-:W-:-:S03]  /*6490*/  IADD3 R12, P6, R21, R2, RZ ;  /* 0x00000002150c7210 */ /* 0x001fc60007fde0ff */
[----:B------:R0:W-:Y:S01]  /*64a0*/  @P2 STG.E.U8 desc[UR30][R18.64], R25 ;  /* 0x0000001912002986 */ /* 0x0001e2000c10111e */
[----:B------:R-:W-:Y:S01]  /*64b0*/  ISETP.LT.AND P4, PT, R3, UR7, !P0 ;  /* 0x0000000703007c0c */ /* 0x000fe2000c781270 */
[----:B------:R-:W-:Y:S01]  /*64c0*/  VIADD R3, R97, 0xe ;  /* 0x0000000e61037836 */ /* 0x000fe20000000000 */
[C---:B------:R-:W-:Y:S01]  /*64d0*/  LEA.HI.X.SX32 R13, R21.reuse, R0, 0x1, P6 ;  /* 0x00000000150d7211 */ /* 0x040fe200030f0eff */
[----:B-1----:R-:W-:Y:S01]  /*64e0*/  VIADD R15, R21, UR6 ;  /* 0x00000006150f7c36 */ /* 0x002fe20008000000 */
[----:B------:R-:W-:Y:S02]  /*64f0*/  PRMT R23, R9, 0x7771, RZ ;  /* 0x0000777109177816 */ /* 0x000fe400000000ff */
[----:B------:R-:W-:Y:S01]  /*6500*/  ISETP.LT.AND P3, PT, R3, UR7, !P0 ;  /* 0x0000000703007c0c */ /* 0x000fe2000c761270 */
[C---:B--2---:R-:W-:Y:S01]  /*6510*/  VIADD R17, R15.reuse, UR6 ;  /* 0x000000060f117c36 */ /* 0x044fe20008000000 */
[----:B------:R-:W-:Y:S01]  /*6520*/  IADD3 R14, P6, R15, R2, RZ ;  /* 0x000000020f0e7210 */ /* 0x000fe20007fde0ff */
[----:B------:R-:W-:Y:S01]  /*6530*/  VIADD R3, R97, 0xf ;  /* 0x0000000f61037836 */ /* 0x000fe20000000000 */
[----:B------:R-:W-:Y:S01]  /*6540*/  PRMT R27, R10, 0x7770, RZ ;  /* 0x000077700a1b7816 */ /* 0x000fe200000000ff */
[----:B------:R-:W-:Y:S01]  /*6550*/  VIADD R21, R17, UR6 ;  /* 0x0000000611157c36 */ /* 0x000fe20008000000 */
[----:B------:R-:W-:Y:S01]  /*6560*/  LEA.HI.X.SX32 R15, R15, R0, 0x1, P6 ;  /* 0x000000000f0f7211 */ /* 0x000fe200030f0eff */
[----:B------:R1:W-:Y:S01]  /*6570*/  @P5 STG.E.U8 desc[UR30][R12.64], R23 ;  /* 0x000000170c005986 */ /* 0x0003e2000c10111e */
[----:B------:R-:W-:-:S02]  /*6580*/  IADD3 R16, P6, R17, R2, RZ ;  /* 0x0000000211107210 */ /* 0x000fc40007fde0ff */
[----:B------:R-:W-:Y:S01]  /*6590*/  ISETP.LT.AND P2, PT, R3, UR7, !P0 ;  /* 0x0000000703007c0c */ /* 0x000fe2000c741270 */
[----:B------:R-:W-:Y:S01]  /*65a0*/  VIADD R3, R97, 0x10 ;  /* 0x0000001061037836 */ /* 0x000fe20000000000 */
[----:B------:R-:W-:Y:S01]  /*65b0*/  LEA.HI.X.SX32 R17, R17, R0, 0x1, P6 ;  /* 0x0000000011117211 */ /* 0x000fe200030f0eff */
[----:B------:R2:W-:Y:S01]  /*65c0*/  @P1 STG.E.U8 desc[UR30][R14.64], R27 ;  /* 0x0000001b0e001986 */ /* 0x0005e2000c10111e */
[C---:B0-----:R-:W-:Y:S02]  /*65d0*/  IADD3 R18, P6, R21.reuse, R2, RZ ;  /* 0x0000000215127210 */ /* 0x041fe40007fde0ff */
[----:B------:R-:W-:Y:S02]  /*65e0*/  PRMT R25, R10, 0x7771, RZ ;  /* 0x000077710a197816 */ /* 0x000fe400000000ff */
[C---:B------:R-:W-:Y:S01]  /*65f0*/  LEA.HI.X.SX32 R19, R21.reuse, R0, 0x1, P6 ;  /* 0x0000000015137211 */ /* 0x040fe200030f0eff */
[----:B------:R-:W-:Y:S01]  /*6600*/  VIADD R21, R21, UR6 ;  /* 0x0000000615157c36 */ /* 0x000fe20008000000 */
[----:B------:R-:W-:Y:S01]  /*6610*/  ISETP.LT.AND P5, PT, R3, UR7, !P0 ;  /* 0x0000000703007c0c */ /* 0x000fe2000c7a1270 */
[----:B------:R-:W-:Y:S01]  /*6620*/  VIADD R3, R97, 0x11 ;  /* 0x0000001161037836 */ /* 0x000fe20000000000 */
[----:B------:R0:W-:Y:S01]  /*6630*/  @P4 STG.E.U8 desc[UR30][R16.64], R25 ;  /* 0x0000001910004986 */ /* 0x0001e2000c10111e */
[----:B-1----:R-:W-:-:S02]  /*6640*/  PRMT R23, R11, 0x7770, RZ ;  /* 0x000077700b177816 */ /* 0x002fc400000000ff */
[C---:B------:R-:W-:Y:S01]  /*6650*/  IADD3 R12, P6, R21.reuse, R2, RZ ;  /* 0x00000002150c7210 */ /* 0x040fe20007fde0ff */
[----:B--2---:R-:W-:Y:S01]  /*6660*/  VIADD R15, R21, UR6 ;  /* 0x00000006150f7c36 */ /* 0x004fe20008000000 */
[----:B------:R-:W-:Y:S01]  /*6670*/  ISETP.LT.AND P1, PT, R3, UR7, !P0 ;  /* 0x0000000703007c0c */ /* 0x000fe2000c721270 */
[----:B------:R-:W-:Y:S01]  /*6680*/  VIADD R3, R97, 0x12 ;  /* 0x0000001261037836 */ /* 0x000fe20000000000 */
[----:B------:R-:W-:Y:S01]  /*6690*/  LEA.HI.X.SX32 R13, R21, R0, 0x1, P6 ;  /* 0x00000000150d7211 */ /* 0x000fe200030f0eff */
[----:B------:R1:W-:Y:S01]  /*66a0*/  @P3 STG.E.U8 desc[UR30][R18.64], R23 ;  /* 0x0000001712003986 */ /* 0x0003e2000c10111e */
[----:B------:R-:W-:Y:S02]  /*66b0*/  IADD3 R14, P6, R15, R2, RZ ;  /* 0x000000020f0e7210 */ /* 0x000fe40007fde0ff */
[----:B------:R-:W-:Y:S01]  /*66c0*/  ISETP.LT.AND P4, PT, R3, UR7, !P0 ;  /* 0x0000000703007c0c */ /* 0x000fe2000c781270 */
[C---:B0-----:R-:W-:Y:S01]  /*66d0*/  VIADD R17, R15.reuse, UR6 ;  /* 0x000000060f117c36 */ /* 0x041fe20008000000 */
[----:B------:R-:W-:Y:S01]  /*66e0*/  LEA.HI.X.SX32 R15, R15, R0, 0x1, P6 ;  /* 0x000000000f0f7211 */ /* 0x000fe200030f0eff */
[----:B------:R-:W-:Y:S01]  /*66f0*/  VIADD R3, R97, 0x13 ;  /* 0x0000001361037836 */ /* 0x000fe20000000000 */
[----:B------:R-:W-:Y:S01]  /*6700*/  PRMT R25, R11, 0x7771, RZ ;  /* 0x000077710b197816 */ /* 0x000fe200000000ff */
[C---:B------:R-:W-:Y:S01]  /*6710*/  VIADD R21, R17.reuse, UR6 ;  /* 0x0000000611157c36 */ /* 0x040fe20008000000 */
[----:B------:R-:W-:-:S02]  /*6720*/  IADD3 R16, P6, R17, R2, RZ ;  /* 0x0000000211107210 */ /* 0x000fc40007fde0ff */
[C---:B------:R-:W-:Y:S01]  /*6730*/  PRMT R27, R4.reuse, 0x7772, RZ ;  /* 0x00007772041b7816 */ /* 0x040fe200000000ff */
[----:B------:R0:W-:Y:S01]  /*6740*/  @P2 STG.E.U8 desc[UR30][R12.64], R25 ;  /* 0x000000190c002986 */ /* 0x0001e2000c10111e */
[----:B------:R-:W-:Y:S02]  /*6750*/  LEA.HI.X.SX32 R17, R17, R0, 0x1, P6 ;  /* 0x0000000011117211 */ /* 0x000fe400030f0eff */
[----:B-1----:R-:W-:Y:S01]  /*6760*/  IADD3 R18, P6, R21, R2, RZ ;  /* 0x0000000215127210 */ /* 0x002fe20007fde0ff */
[----:B------:R1:W-:Y:S01]  /*6770*/  @P5 STG.E.U8 desc[UR30][R14.64], R27 ;  /* 0x0000001b0e005986 */ /* 0x0003e2000c10111e */
[----:B------:R-:W-:Y:S01]  /*6780*/  ISETP.LT.AND P3, PT, R3, UR7, !P0 ;  /* 0x0000000703007c0c */ /* 0x000fe2000c761270 */
[----:B------:R-:W-:Y:S01]  /*6790*/  VIADD R3, R97, 0x14 ;  /* 0x0000001461037836 */ /* 0x000fe20000000000 */
[C---:B------:R-:W-:Y:S01]  /*67a0*/  LEA.HI.X.SX32 R19, R21.reuse, R0, 0x1, P6 ;  /* 0x0000000015137211 */ /* 0x040fe200030f0eff */
[----:B------:R-:W-:Y:S01]  /*67b0*/  VIADD R21, R21, UR6 ;  /* 0x0000000615157c36 */ /* 0x000fe20008000000 */
[----:B------:R-:W-:-:S02]  /*67c0*/  PRMT R23, R4, 0x7773, RZ ;  /* 0x0000777304177816 */ /* 0x000fc400000000ff */
[----:B------:R-:W-:Y:S01]  /*67d0*/  ISETP.LT.AND P2, PT, R3, UR7, !P0 ;  /* 0x0000000703007c0c */ /* 0x000fe2000c741270 */
[----:B------:R-:W-:Y:S01]  /*67e0*/  VIADD R3, R97, 0x15 ;  /* 0x0000001561037836 */ /* 0x000fe20000000000 */
[----:B0-----:R-:W-:Y:S01]  /*67f0*/  IADD3 R12, P6, R21, R2, RZ ;  /* 0x00000002150c7210 */ /* 0x001fe20007fde0ff */
[----:B------:R0:W-:Y:S01]  /*6800*/  @P1 STG.E.U8 desc[UR30][R16.64], R23 ;  /* 0x0000001710001986 */ /* 0x0001e2000c10111e */
[----:B------:R-:W-:Y:S01]  /*6810*/  PRMT R25, R5, 0x7772, RZ ;  /* 0x0000777205197816 */ /* 0x000fe200000000ff */
[C---:B-1----:R-:W-:Y:S01]  /*6820*/  VIADD R15, R21.reuse, UR6 ;  /* 0x00000006150f7c36 */ /* 0x042fe20008000000 */
[----:B------:R-:W-:Y:S02]  /*6830*/  LEA.HI.X.SX32 R13, R21, R0, 0x1, P6 ;  /* 0x00000000150d7211 */ /* 0x000fe400030f0eff */
[----:B------:R-:W-:Y:S01]  /*6840*/  ISETP.LT.AND P5, PT, R3, UR7, !P0 ;  /* 0x0000000703007c0c */ /* 0x000fe2000c7a1270 */
[----:B------:R-:W-:Y:S01]  /*6850*/  VIADD R3, R97, 0x16 ;  /* 0x0000001661037836 */ /* 0x000fe20000000000 */
[----:B------:R-:W-:Y:S01]  /*6860*/  IADD3 R4, P6, R15, R2, RZ ;  /* 0x000000020f047210 */ /* 0x000fe20007fde0ff */
[----:B------:R1:W-:Y:S01]  /*6870*/  @P4 STG.E.U8 desc[UR30][R18.64], R25 ;  /* 0x0000001912004986 */ /* 0x0003e2000c10111e */
[----:B------:R-:W-:-:S02]  /*6880*/  PRMT R21, R6, 0x7772, RZ ;  /* 0x0000777206157816 */ /* 0x000fc400000000ff */
[----:B------:R-:W-:Y:S01]  /*6890*/  ISETP.LT.AND P1, PT, R3, UR7, !P0 ;  /* 0x0000000703007c0c */ /* 0x000fe2000c721270 */
[----:B0-----:R-:W-:Y:S01]  /*68a0*/  VIADD R17, R15, UR6 ;  /* 0x000000060f117c36 */ /* 0x001fe20008000000 */
[----:B------:R-:W-:Y:S01]  /*68b0*/  PRMT R23, R5, 0x7773, RZ ;  /* 0x0000777305177816 */ /* 0x000fe200000000ff */
[----:B------:R-:W-:Y:S01]  /*68c0*/  VIADD R3, R97, 0x17 ;  /* 0x0000001761037836 */ /* 0x000fe20000000000 */
[----:B------:R-:W-:Y:S02]  /*68d0*/  LEA.HI.X.SX32 R5, R15, R0, 0x1, P6 ;  /* 0x000000000f057211 */ /* 0x000fe400030f0eff */
[----:B------:R-:W-:Y:S01]  /*68e0*/  IADD3 R14, P6, R17, R2, RZ ;  /* 0x00000002110e7210 */ /* 0x000fe20007fde0ff */
[----:B------:R0:W-:Y:S01]  /*68f0*/  @P3 STG.E.U8 desc[UR30][R12.64], R23 ;  /* 0x000000170c003986 */ /* 0x0001e2000c10111e */
[----:B------:R-:W-:Y:S01]  /*6900*/  ISETP.LT.AND P4, PT, R3, UR7, !P0 ;  /* 0x0000000703007c0c */ /* 0x000fe2000c781270 */
[C---:B-1----:R-:W-:Y:S01]  /*6910*/  VIADD R19, R17.reuse, UR6 ;  /* 0x0000000611137c36 */ /* 0x042fe20008000000 */
[----:B------:R-:W-:Y:S01]  /*6920*/  LEA.HI.X.SX32 R15, R17, R0, 0x1, P6 ;  /* 0x00000000110f7211 */ /* 0x000fe200030f0eff */
[----:B------:R-:W-:Y:S01]  /*6930*/  VIADD R3, R97, 0x18 ;  /* 0x0000001861037836 */ /* 0x000fe20000000000 */
[----:B------:R-:W-:Y:S01]  /*6940*/  PRMT R25, R6, 0x7773, RZ ;  /* 0x0000777306197816 */ /* 0x000fe200000000ff */
[----:B------:R1:W-:Y:S01]  /*6950*/  @P2 STG.E.U8 desc[UR30][R4.64], R21 ;  /* 0x0000001504002986 */ /* 0x0003e2000c10111e */
[----:B------:R-:W-:-:S02]  /*6960*/  IADD3 R16, P6, R19, R2, RZ ;  /* 0x0000000213107210 */ /* 0x000fc40007fde0ff */
[----:B------:R-:W-:Y:S01]  /*6970*/  ISETP.LT.AND P3, PT, R3, UR7, !P0 ;  /* 0x0000000703007c0c */ /* 0x000fe2000c761270 */
[----:B------:R2:W-:Y:S01]  /*6980*/  @P5 STG.E.U8 desc[UR30][R14.64], R25 ;  /* 0x000000190e005986 */ /* 0x0005e2000c10111e */
[C---:B------:R-:W-:Y:S01]  /*6990*/  LEA.HI.X.SX32 R17, R19.reuse, R0, 0x1, P6 ;  /* 0x0000000013117211 */ /* 0x040fe200030f0eff */
[----:B------:R-:W-:Y:S01]  /*69a0*/  VIADD R19, R19, UR6 ;  /* 0x0000000613137c36 */ /* 0x000fe20008000000 */
[----:B0-----:R-:W-:Y:S01]  /*69b0*/  PRMT R23, R7, 0x7772, RZ ;  /* 0x0000777207177816 */ /* 0x001fe200000000ff */
[----:B------:R-:W-:Y:S01]  /*69c0*/  VIADD R3, R97, 0x19 ;  /* 0x0000001961037836 */ /* 0x000fe20000000000 */
[----:B------:R-:W-:Y:S01]  /*69d0*/  PRMT R27, R8, 0x7773, RZ ;  /* 0x00007773081b7816 */ /* 0x000fe200000000ff */
[C---:B------:R-:W-:Y:S01]  /*69e0*/  VIADD R13, R19.reuse, UR6 ;  /* 0x00000006130d7c36 */ /* 0x040fe20008000000 */
[----:B-1----:R-:W-:Y:S01]  /*69f0*/  IADD3 R4, P5, R19, R2, RZ ;  /* 0x0000000213047210 */ /* 0x002fe20007fbe0ff */
[----:B------:R0:W-:Y:S01]  /*6a00*/  @P1 STG.E.U8 desc[UR30][R16.64], R23 ;  /* 0x0000001710001986 */ /* 0x0001e2000c10111e */
[----:B------:R-:W-:-:S02]  /*6a10*/  PRMT R21, R7, 0x7773, RZ ;  /* 0x0000777307157816 */ /* 0x000fc400000000ff */
[----:B------:R-:W-:Y:S01]  /*6a20*/  LEA.HI.X.SX32 R5, R19, R0, 0x1, P5 ;  /* 0x0000000013057211 */ /* 0x000fe200028f0eff */
[----:B--2---:R-:W-:Y:S01]  /*6a30*/  VIADD R15, R13, UR6 ;  /* 0x000000060d0f7c36 */ /* 0x004fe20008000000 */
[----:B------:R-:W-:Y:S01]  /*6a40*/  ISETP.LT.AND P2, PT, R3, UR7, !P0 ;  /* 0x0000000703007c0c */ /* 0x000fe2000c741270 */
[----:B------:R-:W-:Y:S01]  /*6a50*/  VIADD R3, R97, 0x1a ;  /* 0x0000001a61037836 */ /* 0x000fe20000000000 */
[-C--:B------:R-:W-:Y:S01]  /*6a60*/  IADD3 R6, P5, R13, R2.reuse, RZ ;  /* 0x000000020d067210 */ /* 0x080fe20007fbe0ff */
[----:B------:R-:W-:Y:S01]  /*6a70*/  @P4 STG.E.U8 desc[UR30][R4.64], R21 ;  /* 0x0000001504004986 */ /* 0x000fe2000c10111e */
[----:B------:R-:W-:Y:S01]  /*6a80*/  IADD3 R12, P4, R15, R2, RZ ;  /* 0x000000020f0c7210 */ /* 0x000fe20007f9e0ff */
[----:B------:R-:W-:Y:S01]  /*6a90*/  VIADD R14, R97, 0x1d ;  /* 0x0000001d610e7836 */ /* 0x000fe20000000000 */
[----:B------:R-:W-:Y:S02]  /*6aa0*/  PRMT R19, R8, 0x7772, RZ ;  /* 0x0000777208137816 */ /* 0x000fe400000000ff */
[----:B------:R-:W-:-:S02]  /*6ab0*/  LEA.HI.X.SX32 R7, R13, R0, 0x1, P5 ;  /* 0x000000000d077211 */ /* 0x000fc400028f0eff */
[C---:B------:R-:W-:Y:S01]  /*6ac0*/  LEA.HI.X.SX32 R13, R15.reuse, R0, 0x1, P4 ;  /* 0x000000000f0d7211 */ /* 0x040fe200020f0eff */
[----:B------:R-:W-:Y:S01]  /*6ad0*/  VIADD R15, R15, UR6 ;  /* 0x000000060f0f7c36 */ /* 0x000fe20008000000 */
[----:B------:R-:W-:Y:S01]  /*6ae0*/  ISETP.LT.AND P6, PT, R3, UR7, !P0 ;  /* 0x0000000703007c0c */ /* 0x000fe2000c7c1270 */
[----:B------:R1:W-:Y:S01]  /*6af0*/  @P3 STG.E.U8 desc[UR30][R6.64], R19 ;  /* 0x0000001306003986 */ /* 0x0003e2000c10111e */
[----:B------:R-:W-:Y:S01]  /*6b00*/  ISETP.LT.AND P4, PT, R14, UR7, !P0 ;  /* 0x000000070e007c0c */ /* 0x000fe2000c781270 */
[----:B0-----:R-:W-:Y:S01]  /*6b10*/  VIADD R17, R15, UR6 ;  /* 0x000000060f117c36 */ /* 0x001fe20008000000 */
[----:B------:R-:W-:Y:S01]  /*6b20*/  PRMT R25, R9, 0x7772, RZ ;  /* 0x0000777209197816 */ /* 0x000fe200000000ff */
[----:B------:R0:W-:Y:S01]  /*6b30*/  @P2 STG.E.U8 desc[UR30][R12.64], R27 ;  /* 0x0000001b0c002986 */ /* 0x0001e2000c10111e */
[----:B------:R-:W-:Y:S01]  /*6b40*/  IADD3 R14, P2, R15, R2, RZ ;  /* 0x000000020f0e7210 */ /* 0x000fe20007f5e0ff */
[----:B------:R-:W-:Y:S01]  /*6b50*/  VIADD R3, R97, 0x1b ;  /* 0x0000001b61037836 */ /* 0x000fe20000000000 */
[----:B------:R-:W-:Y:S01]  /*6b60*/  PRMT R23, R9, 0x7773, RZ ;  /* 0x0000777309177816 */ /* 0x000fe200000000ff */
[----:B------:R-:W2:Y:S01]  /*6b70*/  LDS.128 R4, [R95] ;  /* 0x000000005f047984 */ /* 0x000ea20000000c00 */
[----:B------:R-:W-:-:S02]  /*6b80*/  LEA.HI.X.SX32 R15, R15, R0, 0x1, P2 ;  /* 0x000000000f0f7211 */ /* 0x000fc400010f0eff */
[----:B------:R-:W-:Y:S01]  /*6b90*/  ISETP.LT.AND P1, PT, R3, UR7, !P0 ;  /* 0x0000000703007c0c */ /* 0x000fe2000c721270 */
[C---:B-1----:R-:W-:Y:S01]  /*6ba0*/  VIADD R19, R17.reuse, UR6 ;  /* 0x0000000611137c36 */ /* 0x042fe20008000000 */
[-C--:B------:R-:W-:Y:S01]  /*6bb0*/  IADD3 R8, P2, R17, R2.reuse, RZ ;  /* 0x0000000211087210 */ /* 0x080fe20007f5e0ff */
[----:B------:R1:W-:Y:S01]  /*6bc0*/  @P6 STG.E.U8 desc[UR30][R14.64], R25 ;  /* 0x000000190e006986 */ /* 0x0003e2000c10111e */
[----:B------:R-:W-:Y:S02]  /*6bd0*/  VIADD R3, R97, 0x1c ;  /* 0x0000001c61037836 */ /* 0x000fe40000000000 */
[C---:B0-----:R-:W-:Y:S01]  /*6be0*/  IADD3 R12, P6, R19.reuse, R2, RZ ;  /* 0x00000002130c7210 */ /* 0x041fe20007fde0ff */
[----:B------:R-:W-:Y:S01]  /*6bf0*/  VIADD R21, R19, UR6 ;  /* 0x0000000613157c36 */ /* 0x000fe20008000000 */
[-C--:B------:R-:W-:Y:S02]  /*6c00*/  LEA.HI.X.SX32 R9, R17, R0.reuse, 0x1, P2 ;  /* 0x0000000011097211 */ /* 0x080fe400010f0eff */
[----:B------:R-:W-:-:S02]  /*6c10*/  LEA.HI.X.SX32 R13, R19, R0, 0x1, P6 ;  /* 0x00000000130d7211 */ /* 0x000fc400030f0eff */
[----:B------:R-:W-:Y:S01]  /*6c20*/  IADD3 R16, P6, R21, R2, RZ ;  /* 0x0000000215107210 */ /* 0x000fe20007fde0ff */
[----:B------:R0:W-:Y:S01]  /*6c30*/  @P1 STG.E.U8 desc[UR30][R8.64], R23 ;  /* 0x0000001708001986 */ /* 0x0001e2000c10111e */
[----:B------:R-:W-:Y:S01]  /*6c40*/  ISETP.LT.AND P5, PT, R3, UR7, !P0 ;  /* 0x0000000703007c0c */ /* 0x000fe2000c7a1270 */
[----:B------:R-:W-:Y:S01]  /*6c50*/  VIADD R3, R97, 0x1e ;  /* 0x0000001e61037836 */ /* 0x000fe20000000000 */
[C---:B------:R-:W-:Y:S01]  /*6c60*/  LEA.HI.X.SX32 R17, R21.reuse, R0, 0x1, P6 ;  /* 0x0000000015117211 */ /* 0x040fe200030f0eff */
[----:B------:R-:W-:Y:S01]  /*6c70*/  VIADD R21, R21, UR6 ;  /* 0x0000000615157c36 */ /* 0x000fe20008000000 */
[C---:B------:R-:W-:Y:S02]  /*6c80*/  PRMT R19, R10.reuse, 0x7772, RZ ;  /* 0x000077720a137816 */ /* 0x040fe400000000ff */
[----:B------:R-:W-:Y:S01]  /*6c90*/  ISETP.LT.AND P3, PT, R3, UR7, !P0 ;  /* 0x0000000703007c0c */ /* 0x000fe2000c761270 */
[----:B------:R-:W-:Y:S01]  /*6ca0*/  VIADD R3, R97, 0x1f ;  /* 0x0000001f61037836 */ /* 0x000fe20000000000 */
[----:B-1----:R-:W-:Y:S01]  /*6cb0*/  PRMT R25, R10, 0x7773, RZ ;  /* 0x000077730a197816 */ /* 0x002fe200000000ff */
[C---:B------:R-:W-:Y:S01]  /*6cc0*/  VIADD R15, R21.reuse, UR6 ;  /* 0x00000006150f7c36 */ /* 0x040fe20008000000 */
[----:B0-----:R-:W-:-:S02]  /*6cd0*/  IADD3 R8, P6, R21, R2, RZ ;  /* 0x0000000215087210 */ /* 0x001fc40007fde0ff */
[----:B------:R-:W-:Y:S01]  /*6ce0*/  ISETP.LT.AND P2, PT, R3, UR7, !P0 ;  /* 0x0000000703007c0c */ /* 0x000fe2000c741270 */
[----:B------:R0:W-:Y:S01]  /*6cf0*/  @P5 STG.E.U8 desc[UR30][R12.64], R19 ;  /* 0x000000130c005986 */ /* 0x0001e2000c10111e */
[----:B------:R-:W-:Y:S01]  /*6d00*/  LEA.HI.X.SX32 R9, R21, R0, 0x1, P6 ;  /* 0x0000000015097211 */ /* 0x000fe200030f0eff */
[----:B------:R-:W-:Y:S01]  /*6d10*/  VIADD R3, R97, 0x20 ;  /* 0x0000002061037836 */ /* 0x000fe20000000000 */
[----:B------:R-:W-:Y:S01]  /*6d20*/  IADD3 R10, P6, R15, R2, RZ ;  /* 0x000000020f0a7210 */ /* 0x000fe20007fde0ff */
[----:B------:R1:W-:Y:S01]  /*6d30*/  @P4 STG.E.U8 desc[UR30][R16.64], R25 ;  /* 0x0000001910004986 */ /* 0x0003e2000c10111e */
[C---:B------:R-:W-:Y:S02]  /*6d40*/  PRMT R23, R11.reuse, 0x7773, RZ ;  /* 0x000077730b177816 */ /* 0x040fe400000000ff */
[----:B------:R-:W-:Y:S02]  /*6d50*/  PRMT R21, R11, 0x7772, RZ ;  /* 0x000077720b157816 */ /* 0x000fe400000000ff */
[----:B------:R-:W-:-:S02]  /*6d60*/  LEA.HI.X.SX32 R11, R15, R0, 0x1, P6 ;  /* 0x000000000f0b7211 */ /* 0x000fc400030f0eff */
[----:B------:R-:W-:Y:S01]  /*6d70*/  ISETP.LT.AND P1, PT, R3, UR7, !P0 ;  /* 0x0000000703007c0c */ /* 0x000fe2000c721270 */
[----:B0-----:R-:W-:Y:S01]  /*6d80*/  VIADD R19, R15, UR6 ;  /* 0x000000060f137c36 */ /* 0x001fe20008000000 */
[----:B------:R0:W-:Y:S01]  /*6d90*/  @P3 STG.E.U8 desc[UR30][R8.64], R21 ;  /* 0x0000001508003986 */ /* 0x0001e2000c10111e */
[----:B------:R-:W-:Y:S01]  /*6da0*/  VIADD R3, R97, 0x21 ;  /* 0x0000002161037836 */ /* 0x000fe20000000000 */
[----:B--2---:R-:W-:Y:S02]  /*6db0*/  PRMT R27, R6, 0x7771, RZ ;  /* 0x00007771061b7816 */ /* 0x004fe400000000ff */
[----:B------:R-:W-:Y:S01]  /*6dc0*/  IADD3 R12, P6, R19, R2, RZ ;  /* 0x00000002130c7210 */ /* 0x000fe20007fde0ff */
[----:B------:R2:W-:Y:S01]  /*6dd0*/  @P2 STG.E.U8 desc[UR30][R10.64], R23 ;  /* 0x000000170a002986 */ /* 0x0005e2000c10111e */
[----:B------:R-:W-:Y:S01]  /*6de0*/  ISETP.LT.AND P5, PT, R3, UR7, !P0 ;  /* 0x0000000703007c0c */ /* 0x000fe2000c7a1270 */
[----:B------:R-:W-:Y:S01]  /*6df0*/  VIADD R3, R97, 0x22 ;  /* 0x0000002261037836 */ /* 0x000fe20000000000 */
[C---:B------:R-:W-:Y:S01]  /*6e00*/  LEA.HI.X.SX32 R13, R19.reuse, R0, 0x1, P6 ;  /* 0x00000000130d7211 */ /* 0x040fe200030f0eff */
[----:B------:R-:W-:Y:S01]  /*6e10*/  VIADD R19, R19, UR6 ;  /* 0x0000000613137c36 */ /* 0x000fe20008000000 */
[----:B-1----:R-:W-:-:S02]  /*6e20*/  PRMT R25, R4, 0x7770, RZ ;  /* 0x0000777004197816 */ /* 0x002fc400000000ff */
[----:B------:R-:W-:Y:S01]  /*6e30*/  ISETP.LT.AND P4, PT, R3, UR7, !P0 ;  /* 0x0000000703007c0c */ /* 0x000fe2000c781270 */
[C---:B0-----:R-:W-:Y:S01]  /*6e40*/  VIADD R9, R19.reuse, UR6 ;  /* 0x0000000613097c36 */ /* 0x041fe20008000000 */
[----:B------:R-:W-:Y:S01]  /*6e50*/  IADD3 R14, P6, R19, R2, RZ ;  /* 0x00000002130e7210 */ /* 0x000fe20007fde0ff */
[----:B------:R-:W-:Y:S01]  /*6e60*/  VIADD R3, R97, 0x23 ;  /* 0x0000002361037836 */ /* 0x000fe20000000000 */
[----:B------:R0:W-:Y:S01]  /*6e70*/  @P1 STG.E.U8 desc[UR30][R12.64], R25 ;  /* 0x000000190c001986 */ /* 0x0001e2000c10111e */
[----:B--2---:R-:W-:Y:S01]  /*6e80*/  VIADD R11, R9, UR6 ;  /* 0x00000006090b7c36 */ /* 0x004fe20008000000 */
[----:B------:R-:W-:Y:S02]  /*6e90*/  LEA.HI.X.SX32 R15, R19, R0, 0x1, P6 ;  /* 0x00000000130f7211 */ /* 0x000fe400030f0eff */
[----:B------:R-:W-:Y:S01]  /*6ea0*/  IADD3 R16, P6, R9, R2, RZ ;  /* 0x0000000209107210 */ /* 0x000fe20007fde0ff */
[----:B------:R-:W-:Y:S01]  /*6eb0*/  VIADD R19, R11, UR6 ;  /* 0x000000060b137c36 */ /* 0x000fe20008000000 */
[----:B------:R-:W-:Y:S01]  /*6ec0*/  ISETP.LT.AND P3, PT, R3, UR7, !P0 ;  /* 0x0000000703007c0c */ /* 0x000fe2000c761270 */
[----:B------:R-:W-:Y:S01]  /*6ed0*/  VIADD R3, R97, 0x24 ;  /* 0x0000002461037836 */ /* 0x000fe20000000000 */
[----:B------:R-:W-:-:S02]  /*6ee0*/  LEA.HI.X.SX32 R17, R9, R0, 0x1, P6 ;  /* 0x0000000009117211 */ /* 0x000fc400030f0eff */
[----:B------:R-:W-:Y:S02]  /*6ef0*/  PRMT R21, R4, 0x7771, RZ ;  /* 0x0000777104157816 */ /* 0x000fe400000000ff */
[----:B0-----:R-:W-:Y:S02]  /*6f00*/  IADD3 R12, P6, R11, R2, RZ ;  /* 0x000000020b0c7210 */ /* 0x001fe40007fde0ff */
[----:B------:R-:W-:Y:S01]  /*6f10*/  ISETP.LT.AND P2, PT, R3, UR7, !P0 ;  /* 0x0000000703007c0c */ /* 0x000fe2000c741270 */
[----:B------:R-:W-:Y:S01]  /*6f20*/  VIADD R3, R97, 0x25 ;  /* 0x0000002561037836 */ /* 0x000fe20000000000 */
[----:B------:R-:W-:Y:S01]  /*6f30*/  LEA.HI.X.SX32 R13, R11, R0, 0x1, P6 ;  /* 0x000000000b0d7211 */ /* 0x000fe200030f0eff */
[----:B------:R0:W-:Y:S01]  /*6f40*/  @P5 STG.E.U8 desc[UR30][R14.64], R21 ;  /* 0x000000150e005986 */ /* 0x0001e2000c10111e */
[----:B------:R-:W-:Y:S02]  /*6f50*/  IADD3 R18, P6, R19, R2, RZ ;  /* 0x0000000213127210 */ /* 0x000fe40007fde0ff */
[----:B------:R-:W-:Y:S01]  /*6f60*/  ISETP.LT.AND P1, PT, R3, UR7, !P0 ;  /* 0x0000000703007c0c */ /* 0x000fe2000c721270 */
[----:B------:R-:W1:Y:S01]  /*6f70*/  LDS.128 R8, [R95+0x400] ;  /* 0x000400005f087984 */ /* 0x000e620000000c00 */
[----:B------:R-:W-:Y:S01]  /*6f80*/  VIADD R3, R97, 0x26 ;  /* 0x0000002661037836 */ /* 0x000fe20000000000 */
[----:B------:R-:W-:-:S02]  /*6f90*/  PRMT R23, R5, 0x7770, RZ ;  /* 0x0000777005177816 */ /* 0x000fc400000000ff */
[----:B------:R-:W-:Y:S02]  /*6fa0*/  PRMT R25, R5, 0x7771, RZ ;  /* 0x0000777105197816 */ /* 0x000fe400000000ff */
[----:B------:R-:W-:Y:S01]  /*6fb0*/  ISETP.LT.AND P5, PT, R3, UR7, !P0 ;  /* 0x0000000703007c0c */ /* 0x000fe2000c7a1270 */
[----:B------:R-:W-:Y:S01]  /*6fc0*/  VIADD R3, R97, 0x27 ;  /* 0x0000002761037836 */ /* 0x000fe20000000000 */
[----:B------:R2:W-:Y:S01]  /*6fd0*/  @P4 STG.E.U8 desc[UR30][R16.64], R23 ;  /* 0x0000001710004986 */ /* 0x0005e2000c10111e */
[C---:B0-----:R-:W-:Y:S01]  /*6fe0*/  VIADD R21, R19.reuse, UR6 ;  /* 0x0000000613157c36 */ /* 0x041fe20008000000 */
[----:B------:R-:W-:Y:S02]  /*6ff0*/  LEA.HI.X.SX32 R19, R19, R0, 0x1, P6 ;  /* 0x0000000013137211 */ /* 0x000fe400030f0eff */
[----:B------:R0:W-:Y:S01]  /*7000*/  @P3 STG.E.U8 desc[UR30][R12.64], R25 ;  /* 0x000000190c003986 */ /* 0x0001e2000c10111e */
[----:B------:R-:W-:Y:S01]  /*7010*/  ISETP.LT.AND P4, PT, R3, UR7, !P0 ;  /* 0x0000000703007c0c */ /* 0x000fe2000c781270 */
[----:B------:R-:W-:Y:S01]  /*7020*/  VIADD R3, R97, 0x28 ;  /* 0x0000002861037836 */ /* 0x000fe20000000000 */
[----:B------:R-:W-:-:S04]  /*7030*/  IADD3 R14, P6, R21, R2, RZ ;  /* 0x00000002150e7210 */ /* 0x000fc80007fde0ff */
[C---:B------:R-:W-:Y:S01]  /*7040*/  LEA.HI.X.SX32 R15, R21.reuse, R0, 0x1, P6 ;  /* 0x00000000150f7211 */ /* 0x040fe200030f0eff */
[----:B------:R-:W-:Y:S01]  /*7050*/  VIADD R21, R21, UR6 ;  /* 0x0000000615157c36 */ /* 0x000fe20008000000 */
[----:B--2---:R-:W-:Y:S02]  /*7060*/  PRMT R23, R6, 0x7770, RZ ;  /* 0x0000777006177816 */ /* 0x004fe400000000ff */
[----:B------:R-:W-:Y:S01]  /*7070*/  ISETP.LT.AND P3, PT, R3, UR7, !P0 ;  /* 0x0000000703007c0c */ /* 0x000fe2000c761270 */
[C---:B------:R-:W-:Y:S01]  /*7080*/  VIADD R17, R21.reuse, UR6 ;  /* 0x0000000615117c36 */ /* 0x040fe20008000000 */
[----:B0-----:R-:W-:Y:S01]  /*7090*/  IADD3 R12, P6, R21, R2, RZ ;  /* 0x00000002150c7210 */ /* 0x001fe20007fde0ff */
[----:B------:R0:W-:Y:S01]  /*70a0*/  @P2 STG.E.U8 desc[UR30][R18.64], R23 ;  /* 0x0000001712002986 */ /* 0x0001e2000c10111e */
[----:B------:R-:W-:Y:S01]  /*70b0*/  VIADD R3, R97, 0x29 ;  /* 0x0000002961037836 */ /* 0x000fe20000000000 */
[----:B------:R-:W-:Y:S02]  /*70c0*/  PRMT R25, R7, 0x7770, RZ ;  /* 0x0000777007197816 */ /* 0x000fe400000000ff */
[----:B------:R-:W-:Y:S01]  /*70d0*/  LEA.HI.X.SX32 R13, R21, R0, 0x1, P6 ;  /* 0x00000000150d7211 */ /* 0x000fe200030f0eff */
[----:B------:R2:W-:Y:S01]  /*70e0*/  @P1 STG.E.U8 desc[UR30][R14.64], R27 ;  /* 0x0000001b0e001986 */ /* 0x0005e2000c10111e */
[----:B------:R-:W-:-:S02]  /*70f0*/  IADD3 R16, P6, R17, R2, RZ ;  /* 0x0000000211107210 */ /* 0x000fc40007fde0ff */
[----:B------:R-:W-:Y:S01]  /*7100*/  ISETP.LT.AND P2, PT, R3, UR7, !P0 ;  /* 0x0000000703007c0c */ /* 0x000fe2000c741270 */
[----:B------:R-:W-:Y:S01]  /*7110*/  VIADD R3, R97, 0x2a ;  /* 0x0000002a61037836 */ /* 0x000fe20000000000 */
[----:B------:R3:W-:Y:S01]  /*7120*/  @P5 STG.E.U8 desc[UR30][R12.64], R25 ;  /* 0x000000190c005986 */ /* 0x0007e2000c10111e */
[C---:B0-----:R-:W-:Y:S01]  /*7130*/  VIADD R19, R17.reuse, UR6 ;  /* 0x0000000611137c36 */ /* 0x041fe20008000000 */
[----:B------:R-:W-:Y:S02]  /*7140*/  LEA.HI.X.SX32 R17, R17, R0, 0x1, P6 ;  /* 0x0000000011117211 */ /* 0x000fe400030f0eff */
[----:B------:R-:W-:Y:S01]  /*7150*/  ISETP.LT.AND P1, PT, R3, UR7, !P0 ;  /* 0x0000000703007c0c */ /* 0x000fe2000c721270 */
[C---:B------:R-:W-:Y:S01]  /*7160*/  VIADD R21, R19.reuse, UR6 ;  /* 0x0000000613157c36 */ /* 0x040fe20008000000 */
[----:B--2---:R-:W-:Y:S01]  /*7170*/  IADD3 R14, P6, R19, R2, RZ ;  /* 0x00000002130e7210 */ /* 0x004fe20007fde0ff */
[----:B------:R-:W-:Y:S01]  /*7180*/  VIADD R3, R97, 0x2b ;  /* 0x0000002b61037836 */ /* 0x000fe20000000000 */
[----:B------:R-:W-:-:S02]  /*7190*/  PRMT R23, R7, 0x7771, RZ ;  /* 0x0000777107177816 */ /* 0x000fc400000000ff */
[----:B------:R-:W-:Y:S02]  /*71a0*/  LEA.HI.X.SX32 R15, R19, R0, 0x1, P6 ;  /* 0x00000000130f7211 */ /* 0x000fe400030f0eff */
[C---:B------:R-:W-:Y:S01]  /*71b0*/  IADD3 R18, P6, R21.reuse, R2, RZ ;  /* 0x0000000215127210 */ /* 0x040fe20007fde0ff */
[----:B------:R0:W-:Y:S01]  /*71c0*/  @P4 STG.E.U8 desc[UR30][R16.64], R23 ;  /* 0x0000001710004986 */ /* 0x0001e2000c10111e */
[C---:B-1----:R-:W-:Y:S02]  /*71d0*/  PRMT R27, R8.reuse, 0x7770, RZ ;  /* 0x00007770081b7816 */ /* 0x042fe400000000ff */
[C---:B------:R-:W-:Y:S01]  /*71e0*/  LEA.HI.X.SX32 R19, R21.reuse, R0, 0x1, P6 ;  /* 0x0000000015137211 */ /* 0x040fe200030f0eff */
[----:B------:R-:W-:Y:S01]  /*71f0*/  VIADD R21, R21, UR6 ;  /* 0x0000000615157c36 */ /* 0x000fe20008000000 */
[----:B------:R-:W-:Y:S01]  /*7200*/  ISETP.LT.AND P5, PT, R3, UR7, !P0 ;  /* 0x0000000703007c0c */ /* 0x000fe2000c7a1270 */
[----:B------:R-:W-:Y:S01]  /*7210*/  VIADD R3, R97, 0x2c ;  /* 0x0000002c61037836 */ /* 0x000fe20000000000 */
[----:B------:R1:W-:Y:S01]  /*7220*/  @P3 STG.E.U8 desc[UR30][R14.64], R27 ;  /* 0x0000001b0e003986 */ /* 0x0003e2000c10111e */
[----:B---3--:R-:W-:-:S02]  /*7230*/  PRMT R25, R8, 0x7771, RZ ;  /* 0x0000777108197816 */ /* 0x008fc400000000ff */
[C---:B------:R-:W-:Y:S01]  /*7240*/  IADD3 R12, P6, R21.reuse, R2, RZ ;  /* 0x00000002150c7210 */ /* 0x040fe20007fde0ff */
[----:B0-----:R-:W-:Y:S01]  /*7250*/  VIADD R17, R21, UR6 ;  /* 0x0000000615117c36 */ /* 0x001fe20008000000 */
[----:B------:R-:W-:Y:S01]  /*7260*/  ISETP.LT.AND P4, PT, R3, UR7, !P0 ;  /* 0x0000000703007c0c */ /* 0x000fe2000c781270 */
[----:B------:R-:W-:Y:S01]  /*7270*/  VIADD R3, R97, 0x2d ;  /* 0x0000002d61037836 */ /* 0x000fe20000000000 */
[----:B------:R-:W-:Y:S01]  /*7280*/  LEA.HI.X.SX32 R13, R21, R0, 0x1, P6 ;  /* 0x00000000150d7211 */ /* 0x000fe200030f0eff */
[----:B------:R-:W-:Y:S01]  /*7290*/  VIADD R21, R17, UR6 ;  /* 0x0000000611157c36 */ /* 0x000fe20008000000 */
[----:B------:R0:W-:Y:S01]  /*72a0*/  @P2 STG.E.U8 desc[UR30][R18.64], R25 ;  /* 0x0000001912002986 */ /* 0x0001e2000c10111e */
[----:B------:R-:W-:Y:S02]  /*72b0*/  PRMT R29, R9, 0x7770, RZ ;  /* 0x00007770091d7816 */ /* 0x000fe400000000ff */
[----:B-1----:R-:W-:Y:S01]  /*72c0*/  IADD3 R14, P6, R17, R2, RZ ;  /* 0x00000002110e7210 */ /* 0x002fe20007fde0ff */
[----:B------:R-:W-:Y:S01]  /*72d0*/  VIADD R23, R21, UR6 ;  /* 0x0000000615177c36 */ /* 0x000fe20008000000 */
[----:B------:R-:W-:Y:S01]  /*72e0*/  ISETP.LT.AND P3, PT, R3, UR7, !P0 ;  /* 0x0000000703007c0c */ /* 0x000fe2000c761270 */
[----:B------:R-:W-:Y:S01]  /*72f0*/  VIADD R3, R97, 0x2e ;  /* 0x0000002e61037836 */ /* 0x000fe20000000000 */
[----:B------:R-:W-:Y:S01]  /*7300*/  LEA.HI.X.SX32 R15, R17, R0, 0x1, P6 ;  /* 0x00000000110f7211 */ /* 0x000fe200030f0eff */
[----:B------:R1:W-:Y:S01]  /*7310*/  @P1 STG.E.U8 desc[UR30][R12.64], R29 ;  /* 0x0000001d0c001986 */ /* 0x0003e2000c10111e */
[----:B------:R-:W-:-:S02]  /*7320*/  IADD3 R16, P6, R21, R2, RZ ;  /* 0x0000000215107210 */ /* 0x000fc40007fde0ff */
[----:B------:R-:W-:Y:S01]  /*7330*/  ISETP.LT.AND P2, PT, R3, UR7, !P0 ;  /* 0x0000000703007c0c */ /* 0x000fe2000c741270 */
[----:B------:R-:W-:Y:S01]  /*7340*/  VIADD R3, R97, 0x2f ;  /* 0x0000002f61037836 */ /* 0x000fe20000000000 */
[----:B------:R-:W-:Y:S02]  /*7350*/  LEA.HI.X.SX32 R17, R21, R0, 0x1, P6 ;  /* 0x0000000015117211 */ /* 0x000fe400030f0eff */
[----:B0-----:R-:W-:Y:S02]  /*7360*/  IADD3 R18, P6, R23, R2, RZ ;  /* 0x0000000217127210 */ /* 0x001fe40007fde0ff */
[----:B------:R-:W-:Y:S02]  /*7370*/  PRMT R27, R9, 0x7771, RZ ;  /* 0x00007771091b7816 */ /* 0x000fe400000000ff */
[C---:B------:R-:W-:Y:S01]  /*7380*/  LEA.HI.X.SX32 R19, R23.reuse, R0, 0x1, P6 ;  /* 0x0000000017137211 */ /* 0x040fe200030f0eff */
[----:B------:R-:W-:Y:S01]  /*7390*/  VIADD R23, R23, UR6 ;  /* 0x0000000617177c36 */ /* 0x000fe20008000000 */
[----:B------:R-:W-:Y:S01]  /*73a0*/  ISETP.LT.AND P1, PT, R3, UR7, !P0 ;  /* 0x0000000703007c0c */ /* 0x000fe2000c721270 */
[----:B------:R0:W-:Y:S01]  /*73b0*/  @P5 STG.E.U8 desc[UR30][R14.64], R27 ;  /* 0x0000001b0e005986 */ /* 0x0001e2000c10111e */
[----:B------:R-:W-:Y:S01]  /*73c0*/  PRMT R25, R10, 0x7770, RZ ;  /* 0x000077700a197816 */ /* 0x000fe200000000ff */
[----:B------:R-:W-:Y:S01]  /*73d0*/  VIADD R3, R97, 0x30 ;  /* 0x0000003061037836 */ /* 0x000fe20000000000 */
[----:B-1----:R-:W-:-:S02]  /*73e0*/  IADD3 R12, P6, R23, R2, RZ ;  /* 0x00000002170c7210 */ /* 0x002fc40007fde0ff */
[----:B------:R-:W-:Y:S01]  /*73f0*/  PRMT R21, R10, 0x7771, RZ ;  /* 0x000077710a157816 */ /* 0x000fe200000000ff */
[----:B------:R1:W-:Y:S01]  /*7400*/  @P4 STG.E.U8 desc[UR30][R16.64], R25 ;  /* 0x0000001910004986 */ /* 0x0003e2000c10111e */
[----:B------:R-:W-:Y:S02]  /*7410*/  LEA.HI.X.SX32 R13, R23, R0, 0x1, P6 ;  /* 0x00000000170d7211 */ /* 0x000fe400030f0eff */
[----:B------:R-:W-:Y:S01]  /*7420*/  ISETP.LT.AND P5, PT, R3, UR7, !P0 ;  /* 0x0000000703007c0c */ /* 0x000fe2000c7a1270 */
[----:B------:R-:W-:Y:S01]  /*7430*/  VIADD R3, R97, 0x31 ;  /* 0x0000003161037836 */ /* 0x000fe20000000000 */
[----:B------:R2:W-:Y:S01]  /*7440*/  @P3 STG.E.U8 desc[UR30][R18.64], R21 ;  /* 0x0000001512003986 */ /* 0x0005e2000c10111e */
[----:B0-----:R-:W-:Y:S01]  /*7450*/  VIADD R15, R23, UR6 ;  /* 0x00000006170f7c36 */ /* 0x001fe20008000000 */
[----:B------:R-:W-:Y:S02]  /*7460*/  PRMT R23, R11, 0x7770, RZ ;  /* 0x000077700b177816 */ /* 0x000fe400000000ff */
[----:B------:R-:W-:Y:S01]  /*7470*/  ISETP.LT.AND P4, PT, R3, UR7, !P0 ;  /* 0x0000000703007c0c */ /* 0x000fe2000c781270 */
[----:B------:R-:W-:Y:S01]  /*7480*/  VIADD R3, R97, 0x32 ;  /* 0x0000003261037836 */ /* 0x000fe20000000000 */
[C---:B------:R-:W-:Y:S01]  /*7490*/  IADD3 R14, P6, R15.reuse, R2, RZ ;  /* 0x000000020f0e7210 */ /* 0x040fe20007fde0ff */
[----:B-1----:R-:W-:Y:S01]  /*74a0*/  VIADD R17, R15, UR6 ;  /* 0x000000060f117c36 */ /* 0x002fe20008000000 */
[----:B------:R-:W-:Y:S01]  /*74b0*/  PRMT R27, R11, 0x7771, RZ ;  /* 0x000077710b1b7816 */ /* 0x000fe200000000ff */
[----:B------:R0:W-:Y:S01]  /*74c0*/  @P2 STG.E.U8 desc[UR30][R12.64], R23 ;  /* 0x000000170c002986 */ /* 0x0001e2000c10111e */
[----:B------:R-:W-:-:S02]  /*74d0*/  LEA.HI.X.SX32 R15, R15, R0, 0x1, P6 ;  /* 0x000000000f0f7211 */ /* 0x000fc400030f0eff */
        /* <DEDUP_REMOVED lines=8> */
[----:B------:R-:W-:Y:S01]  /*7560*/  VIADD R3, R97, 0x34 ;  /* 0x0000003461037836 */ /* 0x000fe20000000000 */
[C---:B------:R-:W-:Y:S01]  /*7570*/  LEA.HI.X.SX32 R19, R21.reuse, R0, 0x1, P6 ;  /* 0x0000000015137211 */ /* 0x040fe200030f0eff */
[----:B------:R-:W-:Y:S01]  /*7580*/  VIADD R21, R21, UR6 ;  /* 0x0000000615157c36 */ /* 0x000fe20008000000 */
[----:B------:R-:W-:-:S02]  /*7590*/  PRMT R25, R4, 0x7772, RZ ;  /* 0x0000777204197816 */ /* 0x000fc400000000ff */
[----:B------:R-:W-:Y:S01]  /*75a0*/  ISETP.LT.AND P1, PT, R3, UR7, !P0 ;  /* 0x0000000703007c0c */ /* 0x000fe2000c721270 */
[----:B------:R-:W-:Y:S01]  /*75b0*/  VIADD R3, R97, 0x35 ;  /* 0x0000003561037836 */ /* 0x000fe20000000000 */
[C---:B0-----:R-:W-:Y:S01]  /*75c0*/  IADD3 R12, P6, R21.reuse, R2, RZ ;  /* 0x00000002150c7210 */ /* 0x041fe20007fde0ff */
[C---:B-1----:R-:W-:Y:S01]  /*75d0*/  VIADD R15, R21.reuse, UR6 ;  /* 0x00000006150f7c36 */ /* 0x042fe20008000000 */
[----:B------:R0:W-:Y:S01]  /*75e0*/  @P5 STG.E.U8 desc[UR30][R16.64], R25 ;  /* 0x0000001910005986 */ /* 0x0001e2000c10111e */
[----:B------:R-:W-:Y:S02]  /*75f0*/  PRMT R23, R4, 0x7773, RZ ;  /* 0x0000777304177816 */ /* 0x000fe400000000ff */
[----:B------:R-:W-:Y:S02]  /*7600*/  LEA.HI.X.SX32 R13, R21, R0, 0x1, P6 ;  /* 0x00000000150d7211 */ /* 0x000fe400030f0eff */
[----:B------:R-:W-:Y:S01]  /*7610*/  IADD3 R4, P6, R15, R2, RZ ;  /* 0x000000020f047210 */ /* 0x000fe20007fde0ff */
[----:B------:R1:W-:Y:S01]  /*7620*/  @P4 STG.E.U8 desc[UR30][R18.64], R23 ;  /* 0x0000001712004986 */ /* 0x0003e2000c10111e */
[----:B------:R-:W-:-:S02]  /*7630*/  PRMT R21, R5, 0x7773, RZ ;  /* 0x0000777305157816 */ /* 0x000fc400000000ff */
[----:B------:R-:W-:Y:S01]  /*7640*/  ISETP.LT.AND P5, PT, R3, UR7, !P0 ;  /* 0x0000000703007c0c */ /* 0x000fe2000c7a1270 */
[----:B------:R-:W-:Y:S01]  /*7650*/  VIADD R3, R97, 0x36 ;  /* 0x0000003661037836 */ /* 0x000fe20000000000 */
[----:B------:R-:W-:Y:S01]  /*7660*/  PRMT R27, R8, 0x7772, RZ ;  /* 0x00007772081b7816 */ /* 0x000fe200000000ff */
[----:B0-----:R-:W-:Y:S01]  /*7670*/  VIADD R17, R15, UR6 ;  /* 0x000000060f117c36 */ /* 0x001fe20008000000 */
[----:B------:R-:W-:Y:S02]  /*7680*/  PRMT R25, R5, 0x7772, RZ ;  /* 0x0000777205197816 */ /* 0x000fe400000000ff */
[----:B------:R-:W-:Y:S02]  /*7690*/  LEA.HI.X.SX32 R5, R15, R0, 0x1, P6 ;  /* 0x000000000f057211 */ /* 0x000fe400030f0eff */
[C---:B------:R-:W-:Y:S01]  /*76a0*/  IADD3 R14, P6, R17.reuse, R2, RZ ;  /* 0x00000002110e7210 */ /* 0x040fe20007fde0ff */
[----:B-1----:R-:W-:Y:S01]  /*76b0*/  VIADD R19, R17, UR6 ;  /* 0x0000000611137c36 */ /* 0x002fe20008000000 */
[----:B------:R-:W-:Y:S01]  /*76c0*/  ISETP.LT.AND P4, PT, R3, UR7, !P0 ;  /* 0x0000000703007c0c */ /* 0x000fe2000c781270 */
[----:B------:R-:W-:Y:S01]  /*76d0*/  VIADD R3, R97, 0x37 ;  /* 0x0000003761037836 */ /* 0x000fe20000000000 */
[----:B------:R-:W-:Y:S01]  /*76e0*/  LEA.HI.X.SX32 R15, R17, R0, 0x1, P6 ;  /* 0x00000000110f7211 */ /* 0x000fe200030f0eff */
[----:B------:R0:W-:Y:S01]  /*76f0*/  @P3 STG.E.U8 desc[UR30][R12.64], R25 ;  /* 0x000000190c003986 */ /* 0x0001e2000c10111e */
[----:B------:R-:W-:-:S02]  /*7700*/  IADD3 R16, P6, R19, R2, RZ ;  /* 0x0000000213107210 */ /* 0x000fc40007fde0ff */
[----:B------:R-:W-:Y:S01]  /*7710*/  ISETP.LT.AND P3, PT, R3, UR7, !P0 ;  /* 0x0000000703007c0c */ /* 0x000fe2000c761270 */
[----:B------:R-:W-:Y:S01]  /*7720*/  VIADD R3, R97, 0x38 ;  /* 0x0000003861037836 */ /* 0x000fe20000000000 */
[C---:B------:R-:W-:Y:S01]  /*7730*/  LEA.HI.X.SX32 R17, R19.reuse, R0, 0x1, P6 ;  /* 0x0000000013117211 */ /* 0x040fe200030f0eff */
[----:B------:R-:W-:Y:S01]  /*7740*/  VIADD R19, R19, UR6 ;  /* 0x0000000613137c36 */ /* 0x000fe20008000000 */
[----:B------:R1:W-:Y:S01]  /*7750*/  @P2 STG.E.U8 desc[UR30][R4.64], R21 ;  /* 0x0000001504002986 */ /* 0x0003e2000c10111e */
[C---:B------:R-:W-:Y:S02]  /*7760*/  PRMT R23, R6.reuse, 0x7772, RZ ;  /* 0x0000777206177816 */ /* 0x040fe400000000ff */
[----:B------:R-:W-:Y:S01]  /*7770*/  ISETP.LT.AND P2, PT, R3, UR7, !P0 ;  /* 0x0000000703007c0c */ /* 0x000fe2000c741270 */
[----:B------:R-:W-:Y:S01]  /*7780*/  VIADD R3, R97, 0x39 ;  /* 0x0000003961037836 */ /* 0x000fe20000000000 */
[----:B0-----:R-:W-:Y:S01]  /*7790*/  PRMT R25, R6, 0x7773, RZ ;  /* 0x0000777306197816 */ /* 0x001fe200000000ff */
[----:B------:R-:W-:Y:S01]  /*77a0*/  VIADD R13, R19, UR6 ;  /* 0x00000006130d7c36 */ /* 0x000fe20008000000 */
[----:B------:R0:W-:Y:S02]  /*77b0*/  @P1 STG.E.U8 desc[UR30][R14.64], R23 ;  /* 0x000000170e001986 */ /* 0x0001e4000c10111e */
[----:B------:R-:W-:Y:S01]  /*77c0*/  ISETP.LT.AND P1, PT, R3, UR7, !P0 ;  /* 0x0000000703007c0c */ /* 0x000fe2000c721270 */
[----:B------:R-:W-:Y:S01]  /*77d0*/  VIADD R3, R97, 0x3a ;  /* 0x0000003a61037836 */ /* 0x000fe20000000000 */
[----:B------:R2:W-:Y:S01]  /*77e0*/  @P5 STG.E.U8 desc[UR30][R16.64], R25 ;  /* 0x0000001910005986 */ /* 0x0005e2000c10111e */
[----:B-1----:R-:W-:-:S02]  /*77f0*/  IADD3 R4, P6, R19, R2, RZ ;  /* 0x0000000213047210 */ /* 0x002fc40007fde0ff */
[----:B------:R-:W-:Y:S02]  /*7800*/  PRMT R21, R7, 0x7773, RZ ;  /* 0x0000777307157816 */ /* 0x000fe400000000ff */
[----:B------:R-:W-:Y:S02]  /*7810*/  LEA.HI.X.SX32 R5, R19, R0, 0x1, P6 ;  /* 0x0000000013057211 */ /* 0x000fe400030f0eff */
[C---:B------:R-:W-:Y:S01]  /*7820*/  IADD3 R6, P6, R13.reuse, R2, RZ ;  /* 0x000000020d067210 */ /* 0x040fe20007fde0ff */
[----:B0-----:R-:W-:Y:S01]  /*7830*/  VIADD R15, R13, UR6 ;  /* 0x000000060d0f7c36 */ /* 0x001fe20008000000 */
[----:B------:R-:W-:Y:S02]  /*7840*/  PRMT R23, R7, 0x7772, RZ ;  /* 0x0000777207177816 */ /* 0x000fe400000000ff */
        /* <DEDUP_REMOVED lines=8> */
[----:B------:R-:W-:Y:S01]  /*78d0*/  IADD3 R14, P6, R17, R2, RZ ;  /* 0x00000002110e7210 */ /* 0x000fe20007fde0ff */
[----:B------:R1:W-:Y:S01]  /*78e0*/  @P3 STG.E.U8 desc[UR30][R6.64], R21 ;  /* 0x0000001506003986 */ /* 0x0003e2000c10111e */
[----:B------:R-:W-:-:S02]  /*78f0*/  PRMT R25, R8, 0x7773, RZ ;  /* 0x0000777308197816 */ /* 0x000fc400000000ff */
[----:B------:R-:W-:Y:S01]  /*7900*/  LEA.HI.X.SX32 R15, R17, R0, 0x1, P6 ;  /* 0x00000000110f7211 */ /* 0x000fe200030f0eff */
[----:B------:R2:W-:Y:S01]  /*7910*/  @P2 STG.E.U8 desc[UR30][R12.64], R27 ;  /* 0x0000001b0c002986 */ /* 0x0005e2000c10111e */
[----:B------:R-:W-:Y:S01]  /*7920*/  ISETP.LT.AND P4, PT, R3, UR7, !P0 ;  /* 0x0000000703007c0c */ /* 0x000fe2000c781270 */
[----:B------:R-:W-:Y:S01]  /*7930*/  VIADD R3, R97, 0x3c ;  /* 0x0000003c61037836 */ /* 0x000fe20000000000 */
[C---:B0-----:R-:W-:Y:S01]  /*7940*/  IADD3 R4, P6, R19.reuse, R2, RZ ;  /* 0x0000000213047210 */ /* 0x041fe20007fde0ff */
[----:B------:R0:W-:Y:S03]  /*7950*/  @P1 STG.E.U8 desc[UR30][R14.64], R25 ;  /* 0x000000190e001986 */ /* 0x0001e6000c10111e */
[C---:B------:R-:W-:Y:S01]  /*7960*/  LEA.HI.X.SX32 R5, R19.reuse, R0, 0x1, P6 ;  /* 0x0000000013057211 */ /* 0x040fe200030f0eff */
[----:B-1----:R-:W-:Y:S01]  /*7970*/  VIADD R7, R19, UR6 ;  /* 0x0000000613077c36 */ /* 0x002fe20008000000 */
[----:B------:R-:W-:Y:S01]  /*7980*/  ISETP.LT.AND P3, PT, R3, UR7, !P0 ;  /* 0x0000000703007c0c */ /* 0x000fe2000c761270 */
[----:B------:R-:W-:-:S02]  /*7990*/  VIADD R3, R97, 0x3d ;  /* 0x0000003d61037836 */ /* 0x000fc40000000000 */
[C---:B------:R-:W-:Y:S01]  /*79a0*/  VIADD R17, R7.reuse, UR6 ;  /* 0x0000000607117c36 */ /* 0x040fe20008000000 */
[-C--:B------:R-:W-:Y:S02]  /*79b0*/  IADD3 R6, P1, R7, R2.reuse, RZ ;  /* 0x0000000207067210 */ /* 0x080fe40007f3e0ff */
[----:B------:R-:W-:Y:S01]  /*79c0*/  ISETP.LT.AND P2, PT, R3, UR7, !P0 ;  /* 0x0000000703007c0c */ /* 0x000fe2000c741270 */
[C---:B------:R-:W-:Y:S01]  /*79d0*/  VIADD R19, R17.reuse, UR6 ;  /* 0x0000000611137c36 */ /* 0x040fe20008000000 */
[----:B--2---:R-:W-:Y:S01]  /*79e0*/  IADD3 R12, P6, R17, R2, RZ ;  /* 0x00000002110c7210 */ /* 0x004fe20007fde0ff */
[----:B------:R-:W-:Y:S01]  /*79f0*/  VIADD R3, R97, 0x3e ;  /* 0x0000003e61037836 */ /* 0x000fe20000000000 */
[-C--:B------:R-:W-:Y:S01]  /*7a00*/  LEA.HI.X.SX32 R7, R7, R0.reuse, 0x1, P1 ;  /* 0x0000000007077211 */ /* 0x080fe200008f0eff */
[----:B------:R-:W-:Y:S01]  /*7a10*/  VIADD R21, R19, UR6 ;  /* 0x0000000613157c36 */ /* 0x000fe20008000000 */
[----:B------:R-:W-:Y:S01]  /*7a20*/  LEA.HI.X.SX32 R13, R17, R0, 0x1, P6 ;  /* 0x00000000110d7211 */ /* 0x000fe200030f0eff */
[----:B------:R-:W-:Y:S01]  /*7a30*/  VIADD R97, R97, 0x3f ;  /* 0x0000003f61617836 */ /* 0x000fe20000000000 */
[-C--:B------:R-:W-:Y:S01]  /*7a40*/  IADD3 R16, P6, R19, R2.reuse, RZ ;  /* 0x0000000213107210 */ /* 0x080fe20007fde0ff */
[C---:B------:R-:W-:Y:S01]  /*7a50*/  VIADD R23, R21.reuse, UR6 ;  /* 0x0000000615177c36 */ /* 0x040fe20008000000 */
[----:B0-----:R-:W-:-:S02]  /*7a60*/  IADD3 R14, P1, R21, R2, RZ ;  /* 0x00000002150e7210 */ /* 0x001fc40007f3e0ff */
[-C--:B------:R-:W-:Y:S02]  /*7a70*/  LEA.HI.X.SX32 R17, R19, R0.reuse, 0x1, P6 ;  /* 0x0000000013117211 */ /* 0x080fe400030f0eff */
[----:B------:R-:W-:Y:S02]  /*7a80*/  LEA.HI.X.SX32 R15, R21, R0, 0x1, P1 ;  /* 0x00000000150f7211 */ /* 0x000fe400008f0eff */
[----:B------:R-:W-:Y:S02]  /*7a90*/  IADD3 R2, P6, R23, R2, RZ ;  /* 0x0000000217027210 */ /* 0x000fe40007fde0ff */
[----:B------:R-:W-:Y:S02]  /*7aa0*/  ISETP.LT.AND P1, PT, R3, UR7, !P0 ;  /* 0x0000000703007c0c */ /* 0x000fe4000c721270 */
[----:B------:R-:W-:Y:S02]  /*7ab0*/  ISETP.LT.AND P0, PT, R97, UR7, !P0 ;  /* 0x0000000761007c0c */ /* 0x000fe4000c701270 */
[----:B------:R-:W-:-:S02]  /*7ac0*/  LEA.HI.X.SX32 R3, R23, R0, 0x1, P6 ;  /* 0x0000000017037211 */ /* 0x000fc400030f0eff */
[C---:B------:R-:W-:Y:S02]  /*7ad0*/  PRMT R25, R9.reuse, 0x7772, RZ ;  /* 0x0000777209197816 */ /* 0x040fe400000000ff */
[----:B------:R-:W-:Y:S02]  /*7ae0*/  PRMT R23, R9, 0x7773, RZ ;  /* 0x0000777309177816 */ /* 0x000fe400000000ff */
[C---:B------:R-:W-:Y:S01]  /*7af0*/  PRMT R21, R10.reuse, 0x7772, RZ ;  /* 0x000077720a157816 */ /* 0x040fe200000000ff */
[----:B------:R0:W-:Y:S01]  /*7b00*/  @P5 STG.E.U8 desc[UR30][R4.64], R25 ;  /* 0x0000001904005986 */ /* 0x0001e2000c10111e */
[----:B------:R-:W-:Y:S02]  /*7b10*/  PRMT R19, R10, 0x7773, RZ ;  /* 0x000077730a137816 */ /* 0x000fe400000000ff */
[C---:B------:R-:W-:Y:S01]  /*7b20*/  PRMT R9, R11.reuse, 0x7773, RZ ;  /* 0x000077730b097816 */ /* 0x040fe200000000ff */
[----:B------:R0:W-:Y:S01]  /*7b30*/  @P4 STG.E.U8 desc[UR30][R6.64], R23 ;  /* 0x0000001706004986 */ /* 0x0001e2000c10111e */
[----:B------:R-:W-:-:S03]  /*7b40*/  PRMT R11, R11, 0x7772, RZ ;  /* 0x000077720b0b7816 */ /* 0x000fc600000000ff */
[----:B------:R0:W-:Y:S04]  /*7b50*/  @P3 STG.E.U8 desc[UR30][R12.64], R21 ;  /* 0x000000150c003986 */ /* 0x0001e8000c10111e */
[----:B------:R0:W-:Y:S04]  /*7b60*/  @P2 STG.E.U8 desc[UR30][R16.64], R19 ;  /* 0x0000001310002986 */ /* 0x0001e8000c10111e */
[----:B------:R0:W-:Y:S01]  /*7b70*/  @P1 STG.E.U8 desc[UR30][R14.64], R11 ;  /* 0x0000000b0e001986 */ /* 0x0001e2000c10111e */
[----:B------:R-:W-:Y:S05]  /*7b80*/  @!P0 EXIT ;  /* 0x000000000000894d */ /* 0x000fea0003800000 */
[----:B------:R-:W-:Y:S01]  /*7b90*/  STG.E.U8 desc[UR30][R2.64], R9 ;  /* 0x0000000902007986 */ /* 0x000fe2000c10111e */
[----:B------:R-:W-:Y:S05]  /*7ba0*/  EXIT ;  /* 0x000000000000794d */ /* 0x000fea0003800000 */
.L_x_2:
[----:B------:R-:W-:-:S00]  /*7bb0*/  BRA `(.L_x_2) ;  /* 0xfffffffc00fc7947 */ /* 0x000fc0000383ffff */
[----:B------:R-:W-:-:S00]  /*7bc0*/  NOP ;  /* 0x0000000000007918 */ /* 0x000fc00000000000 */
        /* <DEDUP_REMOVED lines=11> */
.L_x_3:


//--------------------- .nv.shared.matmul_kernel  --------------------------
	.section	.nv.shared.matmul_kernel,"aw",@nobits
	.sectionflags	@""
	.align	16
	.zero		1024


//--------------------- .nv.shared.reserved.0     --------------------------
	.section	.nv.shared.reserved.0,"aw",@nobits
	.weak		__nv_reservedSMEM_offset_0_alias
	.size		__nv_reservedSMEM_offset_0_alias, 0, 0
	.other		__nv_reservedSMEM_offset_0_alias,@"STO_CUDA_RESERVED_SHARED STV_DEFAULT"
__nv_reservedSMEM_offset_0_alias:
	.zero		0


//--------------------- .nv.constant0.matmul_kernel --------------------------
	.section	.nv.constant0.matmul_kernel,"a",@progbits
	.sectionflags	@""
	.align	4
.nv.constant0.matmul_kernel:
	.zero		608


//--------------------- SYMBOLS --------------------------

	.type		.nv.reservedSmem.offset0,@object
	.size		.nv.reservedSmem.offset0,0x4
